	.target	sm_86

	.elftype	@"ET_EXEC"


//--------------------- .note.nv.tkinfo           --------------------------
	.section	.note.nv.tkinfo,"",@"SHT_NOTE"
	.sectionflags	@"SHF_NOTE_NV_TKINFO"
	.tkinfo
        /*0018*/ 	.word	0x00000002
        /*0030*/ 	.string	""
        /*0030*/ 	.string	"ptxas"
        /*0030*/ 	.string	"Cuda compilation tools, release 13.1, V13.1.80"
        /*0030*/ 	.string	"Build cuda_13.1.r13.1/compiler.36836380_0"
        /*0030*/ 	.string	"-v  -arch sm_86 "



//--------------------- .note.nv.cuinfo           --------------------------
	.section	.note.nv.cuinfo,"",@"SHT_NOTE"
	.sectionflags	@"SHF_NOTE_NV_CUINFO"
        /*0018*/ 	.short	0x0002
        /*001a*/ 	.short	0x0050
        /*001c*/ 	.short	0x0083
	.zero		2


//--------------------- .nv.info                  --------------------------
	.section	.nv.info,"",@"SHT_CUDA_INFO"
	.align	4


	//----- nvinfo : EIATTR_REGCOUNT
	.align		4
        /*0000*/ 	.byte	0x04, 0x2f
        /*0002*/ 	.short	(.L_1 - .L_0)
	.align		4
.L_0:
        /*0004*/ 	.word	index@(gemm_mma_kernel)
        /*0008*/ 	.word	0x000000bf


	//----- nvinfo : EIATTR_FRAME_SIZE
	.align		4
.L_1:
        /*000c*/ 	.byte	0x04, 0x11
        /*000e*/ 	.short	(.L_3 - .L_2)
	.align		4
.L_2:
        /*0010*/ 	.word	index@(gemm_mma_kernel)
        /*0014*/ 	.word	0x00000000


	//----- nvinfo : EIATTR_MIN_STACK_SIZE
	.align		4
.L_3:
        /*0018*/ 	.byte	0x04, 0x12
        /*001a*/ 	.short	(.L_5 - .L_4)
	.align		4
.L_4:
        /*001c*/ 	.word	index@(gemm_mma_kernel)
        /*0020*/ 	.word	0x00000000
.L_5:


//--------------------- .nv.info.gemm_mma_kernel  --------------------------
	.section	.nv.info.gemm_mma_kernel,"",@"SHT_CUDA_INFO"
	.sectionflags	@""
	.align	4


	//----- nvinfo : EIATTR_CUDA_API_VERSION
	.align		4
        /*0000*/ 	.byte	0x04, 0x37
        /*0002*/ 	.short	(.L_7 - .L_6)
.L_6:
        /*0004*/ 	.word	0x00000083


	//----- nvinfo : EIATTR_SW2861232_WAR
	.align		4
.L_7:
        /*0008*/ 	.byte	0x01, 0x35
	.zero		2


	//----- nvinfo : EIATTR_PARAM_CBANK
	.align		4
        /*000c*/ 	.byte	0x04, 0x0a
        /*000e*/ 	.short	(.L_9 - .L_8)
	.align		4
.L_8:
        /*0010*/ 	.word	index@(.nv.constant0.gemm_mma_kernel)
        /*0014*/ 	.short	0x0160
        /*0016*/ 	.short	0x0024


	//----- nvinfo : EIATTR_CBANK_PARAM_SIZE
	.align		4
.L_9:
        /*0018*/ 	.byte	0x03, 0x19
        /*001a*/ 	.short	0x0024


	//----- nvinfo : EIATTR_KPARAM_INFO
	.align		4
        /*001c*/ 	.byte	0x04, 0x17
        /*001e*/ 	.short	(.L_11 - .L_10)
.L_10:
        /*0020*/ 	.word	0x00000000
        /*0024*/ 	.short	0x0005
        /*0026*/ 	.short	0x0020
        /*0028*/ 	.byte	0x00, 0xf0, 0x11, 0x00


	//----- nvinfo : EIATTR_KPARAM_INFO
	.align		4
.L_11:
        /*002c*/ 	.byte	0x04, 0x17
        /*002e*/ 	.short	(.L_13 - .L_12)
.L_12:
        /*0030*/ 	.word	0x00000000
        /*0034*/ 	.short	0x0004
        /*0036*/ 	.short	0x001c
        /*0038*/ 	.byte	0x00, 0xf0, 0x11, 0x00


	//----- nvinfo : EIATTR_KPARAM_INFO
	.align		4
.L_13:
        /*003c*/ 	.byte	0x04, 0x17
        /*003e*/ 	.short	(.L_15 - .L_14)
.L_14:
        /*0040*/ 	.word	0x00000000
        /*0044*/ 	.short	0x0003
        /*0046*/ 	.short	0x0018
        /*0048*/ 	.byte	0x00, 0xf0, 0x11, 0x00


	//----- nvinfo : EIATTR_KPARAM_INFO
	.align		4
.L_15:
        /*004c*/ 	.byte	0x04, 0x17
        /*004e*/ 	.short	(.L_17 - .L_16)
.L_16:
        /*0050*/ 	.word	0x00000000
        /*0054*/ 	.short	0x0002
        /*0056*/ 	.short	0x0010
        /*0058*/ 	.byte	0x00, 0xf0, 0x21, 0x00


	//----- nvinfo : EIATTR_KPARAM_INFO
	.align		4
.L_17:
        /*005c*/ 	.byte	0x04, 0x17
        /*005e*/ 	.short	(.L_19 - .L_18)
.L_18:
        /*0060*/ 	.word	0x00000000
        /*0064*/ 	.short	0x0001
        /*0066*/ 	.short	0x0008
        /*0068*/ 	.byte	0x00, 0xf0, 0x21, 0x00


	//----- nvinfo : EIATTR_KPARAM_INFO
	.align		4
.L_19:
        /*006c*/ 	.byte	0x04, 0x17
        /*006e*/ 	.short	(.L_21 - .L_20)
.L_20:
        /*0070*/ 	.word	0x00000000
        /*0074*/ 	.short	0x0000
        /*0076*/ 	.short	0x0000
        /*0078*/ 	.byte	0x00, 0xf0, 0x21, 0x00


	//----- nvinfo : EIATTR_WMMA_USED
	.align		4
.L_21:
        /*007c*/ 	.byte	0x01, 0x2b
	.zero		2


	//----- nvinfo : EIATTR_MAXREG_COUNT
	.align		4
        /*0080*/ 	.byte	0x03, 0x1b
        /*0082*/ 	.short	0x00ff


	//----- nvinfo : EIATTR_NUM_BARRIERS
	.align		4
        /*0084*/ 	.byte	0x02, 0x4c
        /*0086*/ 	.byte	0x01
	.zero		1


	//----- nvinfo : EIATTR_MERCURY_ISA_VERSION
	.align		4
        /*0088*/ 	.byte	0x03, 0x5f
        /*008a*/ 	.short	0x0000


	//----- nvinfo : EIATTR_EXIT_INSTR_OFFSETS
	.align		4
        /*008c*/ 	.byte	0x04, 0x1c
        /*008e*/ 	.short	(.L_23 - .L_22)


	//   ....[0]....
.L_22:
        /*0090*/ 	.word	0x000041b0


	//   ....[1]....
        /*0094*/ 	.word	0x00005b40


	//   ....[2]....
        /*0098*/ 	.word	0x00005c70


	//----- nvinfo : EIATTR_MAX_THREADS
	.align		4
.L_23:
        /*009c*/ 	.byte	0x04, 0x05
        /*009e*/ 	.short	(.L_25 - .L_24)
.L_24:
        /*00a0*/ 	.word	0x00000080
        /*00a4*/ 	.word	0x00000001
        /*00a8*/ 	.word	0x00000001


	//----- nvinfo : EIATTR_CRS_STACK_SIZE
	.align		4
.L_25:
        /*00ac*/ 	.byte	0x04, 0x1e
        /*00ae*/ 	.short	(.L_27 - .L_26)
.L_26:
        /*00b0*/ 	.word	0x00000000
.L_27:


//--------------------- .nv.callgraph             --------------------------
	.section	.nv.callgraph,"",@"SHT_CUDA_CALLGRAPH"
	.align	4
	.sectionentsize	8
	.align		4
        /*0000*/ 	.word	0x00000000
	.align		4
        /*0004*/ 	.word	0xffffffff
	.align		4
        /*0008*/ 	.word	0x00000000
	.align		4
        /*000c*/ 	.word	0xfffffffe
	.align		4
        /*0010*/ 	.word	0x00000000
	.align		4
        /*0014*/ 	.word	0xfffffffd
	.align		4
        /*0018*/ 	.word	0x00000000
	.align		4
        /*001c*/ 	.word	0xfffffffc


//--------------------- .nv.rel.action            --------------------------
	.section	.nv.rel.action,"",@"SHT_CUDA_RELOCINFO"
	.align	8
	.sectionentsize	8
        /*0000*/ 	.byte	0x73, 0x00, 0x00, 0x00, 0x00, 0x00, 0x00, 0x00, 0x00, 0x00, 0x00, 0x11, 0x25, 0x00, 0x05, 0x36


//--------------------- .nv.constant0.gemm_mma_kernel --------------------------
	.section	.nv.constant0.gemm_mma_kernel,"a",@progbits
	.sectionflags	@""
	.align	4
.nv.constant0.gemm_mma_kernel:
	.zero		388


//--------------------- .text.gemm_mma_kernel     --------------------------
	.section	.text.gemm_mma_kernel,"ax",@progbits
	.sectioninfo	@"SHI_REGISTERS=191"
	.align	128
        .global         gemm_mma_kernel
        .type           gemm_mma_kernel,@function
        .size           gemm_mma_kernel,(.L_x_74 - gemm_mma_kernel)
        .other          gemm_mma_kernel,@"STO_CUDA_ENTRY STV_DEFAULT"
gemm_mma_kernel:
.text.gemm_mma_kernel:
[----:B------:R-:W-:Y:S02]  /*0000*/  IMAD.MOV.U32 R1, RZ, RZ, c[0x0][0x28] ;  /* 0x00000a00ff017624 */ /* 0x000fe400078e00ff */
[----:B------:R-:W1:Y:S01]  /*0010*/  S2R R4, SR_TID.X ;  /* 0x0000000000047919 */ /* 0x000e620000002100 */
[----:B------:R-:W-:Y:S01]  /*0020*/  ULDC UR4, c[0x0][0x180] ;  /* 0x0000600000047ab9 */ /* 0x000fe20000000800 */
[----:B------:R-:W-:Y:S01]  /*0030*/  BSSY B0, `(.L_x_0) ;  /* 0x00001ad000007945 */ /* 0x000fe20003800000 */
[----:B------:R-:W-:Y:S01]  /*0040*/  UIADD3 UR4, UR4, 0xf, URZ ;  /* 0x0000000f04047890 */ /* 0x000fe2000fffe03f */
[----:B------:R-:W2:Y:S01]  /*0050*/  S2R R0, SR_CTAID.X ;  /* 0x0000000000007919 */ /* 0x000ea20000002500 */
[----:B------:R-:W-:Y:S01]  /*0060*/  ULDC.64 UR6, c[0x0][0x118] ;  /* 0x0000460000067ab9 */ /* 0x000fe20000000a00 */
[----:B------:R-:W-:Y:S01]  /*0070*/  IMAD.MOV.U32 R129, RZ, RZ, RZ ;  /* 0x000000ffff817224 */ /* 0x000fe200078e00ff */
[----:B------:R-:W-:Y:S01]  /*0080*/  USHF.R.S32.HI UR5, URZ, 0x1f, UR4 ;  /* 0x0000001f3f057899 */ /* 0x000fe20008011404 */
[----:B------:R-:W3:Y:S01]  /*0090*/  S2R R162, SR_CTAID.Y ;  /* 0x0000000000a27919 */ /* 0x000ee20000002600 */
[----:B------:R-:W-:Y:S02]  /*00a0*/  IMAD.MOV.U32 R127, RZ, RZ, RZ ;  /* 0x000000ffff7f7224 */ /* 0x000fe400078e00ff */
[----:B------:R-:W-:Y:S01]  /*00b0*/  ULEA.HI UR5, UR5, UR4, URZ, 0x4 ;  /* 0x0000000405057291 */ /* 0x000fe2000f8f203f */
[----:B------:R-:W-:-:S02]  /*00c0*/  IMAD.MOV.U32 R125, RZ, RZ, RZ ;  /* 0x000000ffff7d7224 */ /* 0x000fc400078e00ff */
[----:B------:R-:W-:Y:S01]  /*00d0*/  IMAD.MOV.U32 R123, RZ, RZ, RZ ;  /* 0x000000ffff7b7224 */ /* 0x000fe200078e00ff */
[----:B------:R-:W-:Y:S01]  /*00e0*/  USHF.R.S32.HI UR5, URZ, 0x4, UR5 ;  /* 0x000000043f057899 */ /* 0x000fe20008011405 */
[----:B------:R-:W-:Y:S02]  /*00f0*/  IMAD.MOV.U32 R121, RZ, RZ, RZ ;  /* 0x000000ffff797224 */ /* 0x000fe400078e00ff */
[----:B------:R-:W-:Y:S02]  /*0100*/  IMAD.MOV.U32 R119, RZ, RZ, RZ ;  /* 0x000000ffff777224 */ /* 0x000fe400078e00ff */
[----:B------:R-:W-:Y:S02]  /*0110*/  IMAD.MOV.U32 R117, RZ, RZ, RZ ;  /* 0x000000ffff757224 */ /* 0x000fe400078e00ff */
[----:B------:R-:W-:Y:S01]  /*0120*/  IMAD.MOV.U32 R115, RZ, RZ, RZ ;  /* 0x000000ffff737224 */ /* 0x000fe200078e00ff */
[----:B-1----:R-:W-:Y:S01]  /*0130*/  ISETP.GT.AND P0, PT, R4, 0x1f, PT ;  /* 0x0000001f0400780c */ /* 0x002fe20003f04270 */
[----:B------:R-:W-:Y:S01]  /*0140*/  IMAD.MOV.U32 R113, RZ, RZ, RZ ;  /* 0x000000ffff717224 */ /* 0x000fe200078e00ff */
[----:B------:R-:W-:Y:S01]  /*0150*/  SHF.R.S32.HI R5, RZ, 0x1f, R4 ;  /* 0x0000001fff057819 */ /* 0x000fe20000011404 */
[----:B------:R-:W-:-:S02]  /*0160*/  IMAD.MOV.U32 R111, RZ, RZ, RZ ;  /* 0x000000ffff6f7224 */ /* 0x000fc400078e00ff */
[----:B------:R-:W-:Y:S01]  /*0170*/  IMAD.MOV.U32 R109, RZ, RZ, RZ ;  /* 0x000000ffff6d7224 */ /* 0x000fe200078e00ff */
[----:B------:R-:W-:Y:S01]  /*0180*/  LEA.HI R163, R5, R4, RZ, 0x5 ;  /* 0x0000000405a37211 */ /* 0x000fe200078f28ff */
[----:B------:R-:W-:Y:S02]  /*0190*/  IMAD.MOV.U32 R107, RZ, RZ, RZ ;  /* 0x000000ffff6b7224 */ /* 0x000fe400078e00ff */
[----:B------:R-:W-:Y:S01]  /*01a0*/  IMAD.MOV.U32 R105, RZ, RZ, RZ ;  /* 0x000000ffff697224 */ /* 0x000fe200078e00ff */
[----:B------:R-:W-:Y:S01]  /*01b0*/  LEA.HI.SX32 R163, R163, 0xffffffff, 0x1b ;  /* 0xffffffffa3a37811 */ /* 0x000fe200078fdaff */
[----:B------:R-:W-:Y:S02]  /*01c0*/  IMAD.MOV.U32 R103, RZ, RZ, RZ ;  /* 0x000000ffff677224 */ /* 0x000fe400078e00ff */
[----:B------:R-:W-:Y:S02]  /*01d0*/  IMAD.MOV.U32 R101, RZ, RZ, RZ ;  /* 0x000000ffff657224 */ /* 0x000fe400078e00ff */
[----:B------:R-:W-:-:S02]  /*01e0*/  IMAD.MOV.U32 R99, RZ, RZ, RZ ;  /* 0x000000ffff637224 */ /* 0x000fc400078e00ff */
[----:B------:R-:W-:Y:S02]  /*01f0*/  IMAD.MOV.U32 R97, RZ, RZ, RZ ;  /* 0x000000ffff617224 */ /* 0x000fe400078e00ff */
[----:B------:R-:W-:Y:S02]  /*0200*/  IMAD.MOV.U32 R95, RZ, RZ, RZ ;  /* 0x000000ffff5f7224 */ /* 0x000fe400078e00ff */
[----:B------:R-:W-:Y:S02]  /*0210*/  IMAD.MOV.U32 R93, RZ, RZ, RZ ;  /* 0x000000ffff5d7224 */ /* 0x000fe400078e00ff */
[----:B------:R-:W-:Y:S02]  /*0220*/  IMAD.MOV.U32 R3, RZ, RZ, RZ ;  /* 0x000000ffff037224 */ /* 0x000fe400078e00ff */
[----:B--2---:R-:W-:Y:S02]  /*0230*/  IMAD.SHL.U32 R0, R0, 0x40, RZ ;  /* 0x0000004000007824 */ /* 0x004fe400078e00ff */
[----:B---3--:R-:W-:Y:S01]  /*0240*/  IMAD.SHL.U32 R162, R162, 0x100, RZ ;  /* 0x00000100a2a27824 */ /* 0x008fe200078e00ff */
[----:B------:R-:W-:Y:S05]  /*0250*/  @P0 BRA `(.L_x_1) ;  /* 0x000018a000000947 */ /* 0x000fea0003800000 */
[C---:B------:R-:W-:Y:S01]  /*0260*/  IMAD.SHL.U32 R8, R4.reuse, 0x8, RZ ;  /* 0x0000000804087824 */ /* 0x040fe200078e00ff */
[----:B------:R-:W-:-:S02]  /*0270*/  IADD3 R2, R4, 0x20, RZ ;  /* 0x0000002004027810 */ /* 0x000fc40007ffe0ff */
[----:B------:R-:W-:Y:S02]  /*0280*/  IADD3 R6, R4, 0x40, RZ ;  /* 0x0000004004067810 */ /* 0x000fe40007ffe0ff */
[----:B------:R-:W-:Y:S01]  /*0290*/  SHF.R.S32.HI R7, RZ, 0x1f, R8 ;  /* 0x0000001fff077819 */ /* 0x000fe20000011408 */
[C---:B------:R-:W-:Y:S01]  /*02a0*/  IMAD.SHL.U32 R11, R2.reuse, 0x8, RZ ;  /* 0x00000008020b7824 */ /* 0x040fe200078e00ff */
[----:B------:R-:W-:Y:S01]  /*02b0*/  LEA.HI R15, R2, R2, RZ, 0x1 ;  /* 0x00000002020f7211 */ /* 0x000fe200078f08ff */
[----:B------:R-:W-:Y:S01]  /*02c0*/  IMAD.SHL.U32 R12, R6, 0x8, RZ ;  /* 0x00000008060c7824 */ /* 0x000fe200078e00ff */
[CC--:B------:R-:W-:Y:S02]  /*02d0*/  LEA.HI R9, R7.reuse, R8.reuse, RZ, 0x4 ;  /* 0x0000000807097211 */ /* 0x0c0fe400078f20ff */
[----:B------:R-:W-:Y:S02]  /*02e0*/  LEA.HI R10, R7, R8, RZ, 0x6 ;  /* 0x00000008070a7211 */ /* 0x000fe400078f30ff */
[----:B------:R-:W-:-:S02]  /*02f0*/  LOP3.LUT R7, R9, 0xfffffff0, RZ, 0xc0, !PT ;  /* 0xfffffff009077812 */ /* 0x000fc400078ec0ff */
[----:B------:R-:W-:Y:S02]  /*0300*/  LOP3.LUT R9, R10, 0xffffffc0, RZ, 0xc0, !PT ;  /* 0xffffffc00a097812 */ /* 0x000fe400078ec0ff */
[----:B------:R-:W-:Y:S01]  /*0310*/  SHF.R.S32.HI R10, RZ, 0x1f, R11 ;  /* 0x0000001fff0a7819 */ /* 0x000fe2000001140b */
[C---:B------:R-:W-:Y:S01]  /*0320*/  IMAD.IADD R7, R8.reuse, 0x1, -R7 ;  /* 0x0000000108077824 */ /* 0x040fe200078e0a07 */
[----:B------:R-:W-:Y:S01]  /*0330*/  SHF.R.S32.HI R13, RZ, 0x1f, R12 ;  /* 0x0000001fff0d7819 */ /* 0x000fe2000001140c */
[----:B------:R-:W-:Y:S01]  /*0340*/  IMAD.IADD R22, R8, 0x1, -R9 ;  /* 0x0000000108167824 */ /* 0x000fe200078e0a09 */
[CC--:B------:R-:W-:Y:S02]  /*0350*/  LEA.HI R8, R10.reuse, R11.reuse, RZ, 0x4 ;  /* 0x0000000b0a087211 */ /* 0x0c0fe400078f20ff */
[----:B------:R-:W-:Y:S01]  /*0360*/  LEA.HI R10, R10, R11, RZ, 0x6 ;  /* 0x0000000b0a0a7211 */ /* 0x000fe200078f30ff */
[----:B------:R-:W-:Y:S01]  /*0370*/  IMAD.IADD R21, R0, 0x1, R22 ;  /* 0x0000000100157824 */ /* 0x000fe200078e0216 */
[----:B------:R-:W-:-:S02]  /*0380*/  LEA.HI R9, R13, R12, RZ, 0x4 ;  /* 0x0000000c0d097211 */ /* 0x000fc400078f20ff */
[----:B------:R-:W-:Y:S02]  /*0390*/  LEA.HI R13, R13, R12, RZ, 0x6 ;  /* 0x0000000c0d0d7211 */ /* 0x000fe400078f30ff */
[----:B------:R-:W-:Y:S02]  /*03a0*/  LOP3.LUT R8, R8, 0xfffffff0, RZ, 0xc0, !PT ;  /* 0xfffffff008087812 */ /* 0x000fe400078ec0ff */
[----:B------:R-:W-:Y:S02]  /*03b0*/  LOP3.LUT R10, R10, 0xffffffc0, RZ, 0xc0, !PT ;  /* 0xffffffc00a0a7812 */ /* 0x000fe400078ec0ff */
[----:B------:R-:W-:Y:S01]  /*03c0*/  LOP3.LUT R13, R13, 0xffffffc0, RZ, 0xc0, !PT ;  /* 0xffffffc00d0d7812 */ /* 0x000fe200078ec0ff */
[C---:B------:R-:W-:Y:S01]  /*03d0*/  IMAD.IADD R8, R11.reuse, 0x1, -R8 ;  /* 0x000000010b087824 */ /* 0x040fe200078e0a08 */
[----:B------:R-:W-:Y:S01]  /*03e0*/  SHF.R.S32.HI R17, RZ, 0x1f, R2 ;  /* 0x0000001fff117819 */ /* 0x000fe20000011402 */
[----:B------:R-:W-:Y:S01]  /*03f0*/  IMAD.IADD R25, R11, 0x1, -R10 ;  /* 0x000000010b197824 */ /* 0x000fe200078e0a0a */
[----:B------:R-:W-:Y:S01]  /*0400*/  LEA.HI R11, R4, R4, RZ, 0x1 ;  /* 0x00000004040b7211 */ /* 0x000fe200078f08ff */
[----:B------:R-:W-:Y:S01]  /*0410*/  IMAD.IADD R28, R12, 0x1, -R13 ;  /* 0x000000010c1c7824 */ /* 0x000fe200078e0a0d */
[----:B------:R-:W-:-:S02]  /*0420*/  LEA.HI R16, R6, R6, RZ, 0x1 ;  /* 0x0000000606107211 */ /* 0x000fc400078f08ff */
[----:B------:R-:W-:Y:S01]  /*0430*/  SHF.R.S32.HI R19, RZ, 0x1f, R6 ;  /* 0x0000001fff137819 */ /* 0x000fe20000011406 */
[----:B------:R-:W-:Y:S01]  /*0440*/  IMAD.IADD R26, R0, 0x1, R28 ;  /* 0x00000001001a7824 */ /* 0x000fe200078e021c */
[----:B------:R-:W-:Y:S02]  /*0450*/  SHF.R.S32.HI R23, RZ, 0x1, R15 ;  /* 0x00000001ff177819 */ /* 0x000fe4000001140f */
[----:B------:R-:W-:Y:S02]  /*0460*/  LEA.HI R15, R17, R2, RZ, 0x3 ;  /* 0x00000002110f7211 */ /* 0x000fe400078f18ff */
[----:B------:R-:W-:Y:S01]  /*0470*/  LOP3.LUT R9, R9, 0xfffffff0, RZ, 0xc0, !PT ;  /* 0xfffffff009097812 */ /* 0x000fe200078ec0ff */
[----:B------:R-:W-:Y:S01]  /*0480*/  IMAD.IADD R54, R162, 0x1, R23 ;  /* 0x00000001a2367824 */ /* 0x000fe200078e0217 */
[----:B------:R-:W-:Y:S01]  /*0490*/  LEA.HI R13, R5, R4, RZ, 0x3 ;  /* 0x00000004050d7211 */ /* 0x000fe200078f18ff */
[----:B------:R-:W-:Y:S01]  /*04a0*/  IMAD R24, R23, 0x18, R8 ;  /* 0x0000001817187824 */ /* 0x000fe200078e0208 */
[----:B------:R-:W-:Y:S01]  /*04b0*/  SHF.R.S32.HI R20, RZ, 0x1, R11 ;  /* 0x00000001ff147819 */ /* 0x000fe2000001140b */
[----:B------:R-:W-:Y:S01]  /*04c0*/  IMAD.IADD R9, R12, 0x1, -R9 ;  /* 0x000000010c097824 */ /* 0x000fe200078e0a09 */
[----:B------:R-:W-:Y:S01]  /*04d0*/  SHF.R.S32.HI R27, RZ, 0x1, R16 ;  /* 0x00000001ff1b7819 */ /* 0x000fe20000011410 */
[----:B------:R-:W-:Y:S01]  /*04e0*/  IMAD.IADD R23, R0, 0x1, R25 ;  /* 0x0000000100177824 */ /* 0x000fe200078e0219 */
[----:B------:R-:W-:Y:S01]  /*04f0*/  LEA.HI R17, R19, R6, RZ, 0x3 ;  /* 0x0000000613117211 */ /* 0x000fe200078f18ff */
[----:B------:R-:W-:Y:S01]  /*0500*/  IMAD.IADD R53, R162, 0x1, R20 ;  /* 0x00000001a2357824 */ /* 0x000fe200078e0214 */
[----:B------:R-:W-:Y:S01]  /*0510*/  IADD3 R50, -R4, 0x1ff, RZ ;  /* 0x000001ff04327810 */ /* 0x000fe20007ffe1ff */
[----:B------:R-:W-:Y:S01]  /*0520*/  IMAD.IADD R55, R162, 0x1, R27 ;  /* 0x00000001a2377824 */ /* 0x000fe200078e021b */
[----:B------:R-:W-:Y:S01]  /*0530*/  IADD3 R52, -R4, 0x7f, RZ ;  /* 0x0000007f04347810 */ /* 0x000fe20007ffe1ff */
[----:B------:R-:W-:Y:S01]  /*0540*/  IMAD.MOV.U32 R12, RZ, RZ, RZ ;  /* 0x000000ffff0c7224 */ /* 0x000fe200078e00ff */
[----:B------:R-:W-:Y:S01]  /*0550*/  SHF.R.S32.HI R11, RZ, 0x3, R13 ;  /* 0x00000003ff0b7819 */ /* 0x000fe2000001140d */
[----:B------:R-:W-:Y:S01]  /*0560*/  IMAD R16, R53, c[0x0][0x180], RZ ;  /* 0x0000600035107a24 */ /* 0x000fe200078e02ff */
[----:B------:R-:W-:Y:S01]  /*0570*/  SHF.R.S32.HI R15, RZ, 0x3, R15 ;  /* 0x00000003ff0f7819 */ /* 0x000fe2000001140f */
[----:B------:R-:W-:Y:S01]  /*0580*/  IMAD R18, R54, c[0x0][0x180], RZ ;  /* 0x0000600036127a24 */ /* 0x000fe200078e02ff */
[----:B------:R-:W-:Y:S01]  /*0590*/  SHF.R.S32.HI R17, RZ, 0x3, R17 ;  /* 0x00000003ff117819 */ /* 0x000fe20000011411 */
[----:B------:R-:W-:Y:S01]  /*05a0*/  IMAD R19, R55, c[0x0][0x180], RZ ;  /* 0x0000600037137a24 */ /* 0x000fe200078e02ff */
[----:B------:R-:W-:Y:S01]  /*05b0*/  LEA.HI R13, R50, 0x1, RZ, 0x1b ;  /* 0x00000001320d7811 */ /* 0x000fe200078fd8ff */
[----:B------:R-:W-:Y:S01]  /*05c0*/  IMAD R20, R20, 0x18, R7 ;  /* 0x0000001814147824 */ /* 0x000fe200078e0207 */
[----:B------:R-:W-:Y:S01]  /*05d0*/  LEA.HI R14, R52, 0x1, RZ, 0x1b ;  /* 0x00000001340e7811 */ /* 0x000fe200078fd8ff */
[----:B------:R-:W-:Y:S01]  /*05e0*/  IMAD R22, R11, 0x48, R22 ;  /* 0x000000480b167824 */ /* 0x000fe200078e0216 */
[----:B------:R-:W-:Y:S01]  /*05f0*/  IADD3 R10, R4, 0x60, RZ ;  /* 0x00000060040a7810 */ /* 0x000fe20007ffe0ff */
[----:B------:R-:W-:Y:S01]  /*0600*/  IMAD R25, R15, 0x48, R25 ;  /* 0x000000480f197824 */ /* 0x000fe200078e0219 */
[----:B------:R-:W-:Y:S01]  /*0610*/  LOP3.LUT R13, R13, 0x3, RZ, 0xc0, !PT ;  /* 0x000000030d0d7812 */ /* 0x000fe200078ec0ff */
[----:B------:R-:W-:Y:S01]  /*0620*/  IMAD R27, R27, 0x18, R9 ;  /* 0x000000181b1b7824 */ /* 0x000fe200078e0209 */
[----:B------:R-:W-:Y:S01]  /*0630*/  LOP3.LUT R14, R14, 0x3, RZ, 0xc0, !PT ;  /* 0x000000030e0e7812 */ /* 0x000fe200078ec0ff */
[----:B------:R-:W-:-:S02]  /*0640*/  IMAD R28, R17, 0x48, R28 ;  /* 0x00000048111c7824 */ /* 0x000fc400078e021c */
.L_x_26:
[----:B------:R-:W-:-:S13]  /*0650*/  ISETP.GE.AND P0, PT, R12, UR5, PT ;  /* 0x000000050c007c0c */ /* 0x000fda000bf06270 */
[----:B-1----:R-:W-:Y:S05]  /*0660*/  @P0 BRA `(.L_x_2) ;  /* 0x0000144000000947 */ /* 0x002fea0003800000 */
[----:B------:R-:W-:Y:S01]  /*0670*/  ISETP.NE.AND P0, PT, R13, RZ, PT ;  /* 0x000000ff0d00720c */ /* 0x000fe20003f05270 */
[----:B------:R-:W-:Y:S01]  /*0680*/  IMAD.MOV.U32 R31, RZ, RZ, 0x3000 ;  /* 0x00003000ff1f7424 */ /* 0x000fe200078e00ff */
[----:B------:R-:W-:Y:S01]  /*0690*/  BSSY B1, `(.L_x_3) ;  /* 0x000003a000017945 */ /* 0x000fe20003800000 */
[----:B------:R-:W-:Y:S02]  /*06a0*/  IMAD.MOV.U32 R29, RZ, RZ, R4 ;  /* 0x000000ffff1d7224 */ /* 0x000fe400078e0004 */
[----:B------:R-:W-:-:S08]  /*06b0*/  IMAD R43, R12, R31, 0x80 ;  /* 0x000000800c2b7424 */ /* 0x000fd000078e021f */
[----:B------:R-:W-:Y:S05]  /*06c0*/  @!P0 BRA `(.L_x_4) ;  /* 0x0000036000008947 */ /* 0x000fea0003800000 */
[----:B------:R-:W-:Y:S01]  /*06d0*/  IMAD R31, R12, 0x10, R7 ;  /* 0x000000100c1f7824 */ /* 0x000fe200078e0207 */
[----:B------:R-:W-:Y:S01]  /*06e0*/  BSSY B2, `(.L_x_5) ;  /* 0x000000f000027945 */ /* 0x000fe20003800000 */
[----:B------:R-:W-:-:S03]  /*06f0*/  ISETP.NE.AND P1, PT, R13, 0x1, PT ;  /* 0x000000010d00780c */ /* 0x000fc60003f25270 */
[----:B------:R-:W-:-:S04]  /*0700*/  ISETP.GE.AND P0, PT, R31, c[0x0][0x180], PT ;  /* 0x000060001f007a0c */ /* 0x000fc80003f06270 */
[----:B------:R-:W-:-:S13]  /*0710*/  ISETP.GE.OR P0, PT, R53, c[0x0][0x178], P0 ;  /* 0x00005e0035007a0c */ /* 0x000fda0000706670 */
[----:B------:R-:W-:Y:S05]  /*0720*/  @P0 BRA `(.L_x_6) ;  /* 0x000000a000000947 */ /* 0x000fea0003800000 */
[----:B------:R-:W-:Y:S02]  /*0730*/  SHF.R.S32.HI R29, RZ, 0x1f, R31 ;  /* 0x0000001fff1d7819 */ /* 0x000fe4000001141f */
[----:B------:R-:W-:-:S04]  /*0740*/  IADD3 R31, P0, R16, R31, RZ ;  /* 0x0000001f101f7210 */ /* 0x000fc80007f1e0ff */
[----:B------:R-:W-:Y:S01]  /*0750*/  LEA.HI.X.SX32 R32, R16, R29, 0x1, P0 ;  /* 0x0000001d10207211 */ /* 0x000fe200000f0eff */
[----:B------:R-:W-:Y:S01]  /*0760*/  IMAD R29, R20, 0x2, R43 ;  /* 0x00000002141d7824 */ /* 0x000fe200078e022b */
[----:B------:R-:W-:-:S04]  /*0770*/  LEA R30, P0, R31, c[0x0][0x160], 0x1 ;  /* 0x000058001f1e7a11 */ /* 0x000fc800078008ff */
[----:B------:R-:W-:-:S05]  /*0780*/  LEA.HI.X R31, R31, c[0x0][0x164], R32, 0x1, P0 ;  /* 0x000059001f1f7a11 */ /* 0x000fca00000f0c20 */
[----:B------:R-:W-:Y:S01]  /*0790*/  @!PT LDS RZ, [RZ] ;  /* 0x00000000fffff984 */ /* 0x000fe20000000800 */
[----:B------:R-:W-:Y:S01]  /*07a0*/  @!PT LDS RZ, [RZ] ;  /* 0x00000000fffff984 */ /* 0x000fe20000000800 */
[----:B------:R-:W-:Y:S01]  /*07b0*/  @!PT LDS RZ, [RZ] ;  /* 0x00000000fffff984 */ /* 0x000fe20000000800 */
[----:B------:R1:W-:Y:S04]  /*07c0*/  LDGSTS.E.128 [R29], [R30.64] ;  /* 0x000000001e1d7fae */ /* 0x0003e8000b921c46 */
.L_x_6:
[----:B------:R-:W-:Y:S05]  /*07d0*/  BSYNC B2 ;  /* 0x0000000000027941 */ /* 0x000fea0003800000 */
.L_x_5:
[----:B-1----:R-:W-:Y:S01]  /*07e0*/  IMAD.MOV.U32 R29, RZ, RZ, R2 ;  /* 0x000000ffff1d7224 */ /* 0x002fe200078e0002 */
        /* <DEDUP_REMOVED lines=17> */
.L_x_8:
[----:B------:R-:W-:Y:S05]  /*0900*/  BSYNC B2 ;  /* 0x0000000000027941 */ /* 0x000fea0003800000 */
.L_x_7:
[----:B-1----:R-:W-:Y:S01]  /*0910*/  IMAD.MOV.U32 R29, RZ, RZ, R6 ;  /* 0x000000ffff1d7224 */ /* 0x002fe200078e0006 */
[----:B------:R-:W-:Y:S05]  /*0920*/  @!P1 BRA `(.L_x_4) ;  /* 0x0000010000009947 */ /* 0x000fea0003800000 */
[----:B------:R-:W-:Y:S02]  /*0930*/  IMAD R32, R12, 0x10, R9 ;  /* 0x000000100c207824 */ /* 0x000fe400078e0209 */
[----:B------:R-:W-:-:S03]  /*0940*/  IMAD.MOV.U32 R29, RZ, RZ, R10 ;  /* 0x000000ffff1d7224 */ /* 0x000fc600078e000a */
[----:B------:R-:W-:-:S04]  /*0950*/  ISETP.GE.AND P0, PT, R32, c[0x0][0x180], PT ;  /* 0x0000600020007a0c */ /* 0x000fc80003f06270 */
[----:B------:R-:W-:-:S13]  /*0960*/  ISETP.GE.OR P0, PT, R55, c[0x0][0x178], P0 ;  /* 0x00005e0037007a0c */ /* 0x000fda0000706670 */
[----:B------:R-:W-:Y:S05]  /*0970*/  @P0 BRA `(.L_x_4) ;  /* 0x000000b000000947 */ /* 0x000fea0003800000 */
[----:B------:R-:W-:Y:S01]  /*0980*/  SHF.R.S32.HI R30, RZ, 0x1f, R32 ;  /* 0x0000001fff1e7819 */ /* 0x000fe20000011420 */
[----:B------:R-:W-:Y:S01]  /*0990*/  IMAD R33, R27, 0x2, R43 ;  /* 0x000000021b217824 */ /* 0x000fe200078e022b */
[----:B------:R-:W-:-:S04]  /*09a0*/  IADD3 R29, P0, R19, R32, RZ ;  /* 0x00000020131d7210 */ /* 0x000fc80007f1e0ff */
[----:B------:R-:W-:Y:S02]  /*09b0*/  LEA.HI.X.SX32 R32, R19, R30, 0x1, P0 ;  /* 0x0000001e13207211 */ /* 0x000fe400000f0eff */
[----:B------:R-:W-:-:S04]  /*09c0*/  LEA R30, P0, R29, c[0x0][0x160], 0x1 ;  /* 0x000058001d1e7a11 */ /* 0x000fc800078008ff */
[----:B------:R-:W-:Y:S01]  /*09d0*/  LEA.HI.X R31, R29, c[0x0][0x164], R32, 0x1, P0 ;  /* 0x000059001d1f7a11 */ /* 0x000fe200000f0c20 */
[----:B------:R-:W-:-:S04]  /*09e0*/  IMAD.MOV.U32 R29, RZ, RZ, R10 ;  /* 0x000000ffff1d7224 */ /* 0x000fc800078e000a */
[----:B------:R-:W-:Y:S01]  /*09f0*/  @!PT LDS RZ, [RZ] ;  /* 0x00000000fffff984 */ /* 0x000fe20000000800 */
[----:B------:R-:W-:Y:S01]  /*0a00*/  @!PT LDS RZ, [RZ] ;  /* 0x00000000fffff984 */ /* 0x000fe20000000800 */
[----:B------:R-:W-:Y:S01]  /*0a10*/  @!PT LDS RZ, [RZ] ;  /* 0x00000000fffff984 */ /* 0x000fe20000000800 */
[----:B------:R1:W-:Y:S04]  /*0a20*/  LDGSTS.E.128 [R33], [R30.64] ;  /* 0x000000001e217fae */ /* 0x0003e8000b921c46 */
.L_x_4:
[----:B------:R-:W-:Y:S05]  /*0a30*/  BSYNC B1 ;  /* 0x0000000000017941 */ /* 0x000fea0003800000 */
.L_x_3:
[----:B------:R-:W-:Y:S01]  /*0a40*/  ISETP.GE.U32.AND P0, PT, R50, 0x60, PT ;  /* 0x000000603200780c */ /* 0x000fe20003f06070 */
[----:B------:R-:W-:-:S12]  /*0a50*/  BSSY B1, `(.L_x_9) ;  /* 0x000005f000017945 */ /* 0x000fd80003800000 */
[----:B------:R-:W-:Y:S05]  /*0a60*/  @!P0 BRA `(.L_x_10) ;  /* 0x000005d000008947 */ /* 0x000fea0003800000 */
.L_x_13:
[C---:B------:R-:W-:Y:S01]  /*0a70*/  IADD3 R32, R29.reuse, 0x20, RZ ;  /* 0x000000201d207810 */ /* 0x040fe20007ffe0ff */
[C---:B-1----:R-:W-:Y:S01]  /*0a80*/  IMAD.SHL.U32 R30, R29.reuse, 0x8, RZ ;  /* 0x000000081d1e7824 */ /* 0x042fe200078e00ff */
[----:B------:R-:W-:Y:S01]  /*0a90*/  IADD3 R35, R29, 0x40, RZ ;  /* 0x000000401d237810 */ /* 0x000fe20007ffe0ff */
[----:B------:R-:W-:Y:S02]  /*0aa0*/  BSSY B2, `(.L_x_11) ;  /* 0x0000057000027945 */ /* 0x000fe40003800000 */
[C---:B------:R-:W-:Y:S01]  /*0ab0*/  IMAD.SHL.U32 R33, R32.reuse, 0x8, RZ ;  /* 0x0000000820217824 */ /* 0x040fe200078e00ff */
[----:B------:R-:W-:Y:S01]  /*0ac0*/  SHF.R.S32.HI R31, RZ, 0x1f, R30 ;  /* 0x0000001fff1f7819 */ /* 0x000fe2000001141e */
[----:B------:R-:W-:Y:S01]  /*0ad0*/  IMAD.SHL.U32 R36, R35, 0x8, RZ ;  /* 0x0000000823247824 */ /* 0x000fe200078e00ff */
[----:B------:R-:W-:Y:S02]  /*0ae0*/  LEA.HI R32, R32, R32, RZ, 0x1 ;  /* 0x0000002020207211 */ /* 0x000fe400078f08ff */
[----:B------:R-:W-:-:S02]  /*0af0*/  SHF.R.S32.HI R34, RZ, 0x1f, R33 ;  /* 0x0000001fff227819 */ /* 0x000fc40000011421 */
[----:B------:R-:W-:Y:S02]  /*0b00*/  LEA.HI R31, R31, R30, RZ, 0x4 ;  /* 0x0000001e1f1f7211 */ /* 0x000fe400078f20ff */
[----:B------:R-:W-:Y:S02]  /*0b10*/  LEA.HI R34, R34, R33, RZ, 0x4 ;  /* 0x0000002122227211 */ /* 0x000fe400078f20ff */
[----:B------:R-:W-:Y:S02]  /*0b20*/  LOP3.LUT R31, R31, 0xfffffff0, RZ, 0xc0, !PT ;  /* 0xfffffff01f1f7812 */ /* 0x000fe400078ec0ff */
[----:B------:R-:W-:Y:S02]  /*0b30*/  SHF.R.S32.HI R37, RZ, 0x1f, R36 ;  /* 0x0000001fff257819 */ /* 0x000fe40000011424 */
[----:B------:R-:W-:Y:S01]  /*0b40*/  LOP3.LUT R34, R34, 0xfffffff0, RZ, 0xc0, !PT ;  /* 0xfffffff022227812 */ /* 0x000fe200078ec0ff */
[----:B------:R-:W-:Y:S01]  /*0b50*/  IMAD.IADD R39, R30, 0x1, -R31 ;  /* 0x000000011e277824 */ /* 0x000fe200078e0a1f */
[----:B------:R-:W-:-:S02]  /*0b60*/  LEA.HI R37, R37, R36, RZ, 0x4 ;  /* 0x0000002425257211 */ /* 0x000fc400078f20ff */
[----:B------:R-:W-:Y:S01]  /*0b70*/  LEA.HI R30, R29, R29, RZ, 0x1 ;  /* 0x0000001d1d1e7211 */ /* 0x000fe200078f08ff */
[----:B------:R-:W-:Y:S01]  /*0b80*/  IMAD.IADD R38, R33, 0x1, -R34 ;  /* 0x0000000121267824 */ /* 0x000fe200078e0a22 */
[----:B------:R-:W-:Y:S01]  /*0b90*/  LOP3.LUT R37, R37, 0xfffffff0, RZ, 0xc0, !PT ;  /* 0xfffffff025257812 */ /* 0x000fe200078ec0ff */
[C---:B------:R-:W-:Y:S01]  /*0ba0*/  IMAD R41, R12.reuse, 0x10, R39 ;  /* 0x000000100c297824 */ /* 0x040fe200078e0227 */
[----:B------:R-:W-:Y:S01]  /*0bb0*/  SHF.R.S32.HI R33, RZ, 0x1, R30 ;  /* 0x00000001ff217819 */ /* 0x000fe2000001141e */
[----:B------:R-:W-:Y:S01]  /*0bc0*/  IMAD R47, R12, 0x10, R38 ;  /* 0x000000100c2f7824 */ /* 0x000fe200078e0226 */
[----:B------:R-:W-:Y:S01]  /*0bd0*/  LEA.HI R35, R35, R35, RZ, 0x1 ;  /* 0x0000002323237211 */ /* 0x000fe200078f08ff */
[----:B------:R-:W-:Y:S01]  /*0be0*/  IMAD.IADD R44, R36, 0x1, -R37 ;  /* 0x00000001242c7824 */ /* 0x000fe200078e0a25 */
[----:B------:R-:W-:Y:S01]  /*0bf0*/  IADD3 R37, R29, 0x60, RZ ;  /* 0x000000601d257810 */ /* 0x000fe20007ffe0ff */
[----:B------:R-:W-:Y:S01]  /*0c00*/  IMAD.IADD R34, R162, 0x1, R33 ;  /* 0x00000001a2227824 */ /* 0x000fe200078e0221 */
[----:B------:R-:W-:Y:S01]  /*0c10*/  ISETP.GE.AND P1, PT, R41, c[0x0][0x180], PT ;  /* 0x0000600029007a0c */ /* 0x000fe20003f26270 */
[----:B------:R-:W-:Y:S01]  /*0c20*/  IMAD R51, R12, 0x10, R44 ;  /* 0x000000100c337824 */ /* 0x000fe200078e022c */
[----:B------:R-:W-:Y:S01]  /*0c30*/  SHF.R.S32.HI R45, RZ, 0x1, R32 ;  /* 0x00000001ff2d7819 */ /* 0x000fe20000011420 */
[----:B------:R-:W-:Y:S01]  /*0c40*/  IMAD.SHL.U32 R31, R37, 0x8, RZ ;  /* 0x00000008251f7824 */ /* 0x000fe200078e00ff */
[----:B------:R-:W-:-:S02]  /*0c50*/  SHF.R.S32.HI R49, RZ, 0x1, R35 ;  /* 0x00000001ff317819 */ /* 0x000fc40000011423 */
[----:B------:R-:W-:Y:S01]  /*0c60*/  ISETP.GE.OR P1, PT, R34, c[0x0][0x178], P1 ;  /* 0x00005e0022007a0c */ /* 0x000fe20000f26670 */
[C---:B------:R-:W-:Y:S01]  /*0c70*/  IMAD.IADD R40, R162.reuse, 0x1, R45 ;  /* 0x00000001a2287824 */ /* 0x040fe200078e022d */
[----:B------:R-:W-:Y:S01]  /*0c80*/  ISETP.GE.AND P0, PT, R47, c[0x0][0x180], PT ;  /* 0x000060002f007a0c */ /* 0x000fe20003f06270 */
[----:B------:R-:W-:Y:S01]  /*0c90*/  IMAD.IADD R46, R162, 0x1, R49 ;  /* 0x00000001a22e7824 */ /* 0x000fe200078e0231 */
[----:B------:R-:W-:Y:S02]  /*0ca0*/  ISETP.GE.AND P2, PT, R51, c[0x0][0x180], PT ;  /* 0x0000600033007a0c */ /* 0x000fe40003f46270 */
[----:B------:R-:W-:Y:S02]  /*0cb0*/  SHF.R.S32.HI R30, RZ, 0x1f, R31 ;  /* 0x0000001fff1e7819 */ /* 0x000fe4000001141f */
[----:B------:R-:W-:Y:S02]  /*0cc0*/  ISETP.GE.OR P0, PT, R40, c[0x0][0x178], P0 ;  /* 0x00005e0028007a0c */ /* 0x000fe40000706670 */
[----:B------:R-:W-:-:S02]  /*0cd0*/  ISETP.GE.OR P2, PT, R46, c[0x0][0x178], P2 ;  /* 0x00005e002e007a0c */ /* 0x000fc40001746670 */
[----:B------:R-:W-:Y:S01]  /*0ce0*/  LEA.HI R32, R30, R31, RZ, 0x4 ;  /* 0x0000001f1e207211 */ /* 0x000fe200078f20ff */
[----:B------:R-:W-:Y:S01]  /*0cf0*/  @!P1 IMAD R30, R34, c[0x0][0x180], RZ ;  /* 0x00006000221e9a24 */ /* 0x000fe200078e02ff */
[----:B------:R-:W-:Y:S01]  /*0d00*/  @!P1 SHF.R.S32.HI R35, RZ, 0x1f, R41 ;  /* 0x0000001fff239819 */ /* 0x000fe20000011429 */
[----:B------:R-:W-:Y:S01]  /*0d10*/  @!P1 IMAD R33, R33, 0x18, R39 ;  /* 0x0000001821219824 */ /* 0x000fe200078e0227 */
[----:B------:R-:W-:Y:S02]  /*0d20*/  LOP3.LUT R32, R32, 0xfffffff0, RZ, 0xc0, !PT ;  /* 0xfffffff020207812 */ /* 0x000fe400078ec0ff */
[----:B------:R-:W-:-:S03]  /*0d30*/  @!P1 IADD3 R42, P3, R41, R30, RZ ;  /* 0x0000001e292a9210 */ /* 0x000fc60007f7e0ff */
[----:B------:R-:W-:Y:S01]  /*0d40*/  IMAD.IADD R48, R31, 0x1, -R32 ;  /* 0x000000011f307824 */ /* 0x000fe200078e0a20 */
[----:B------:R-:W-:Y:S01]  /*0d50*/  @!P1 LEA.HI.X.SX32 R31, R30, R35, 0x1, P3 ;  /* 0x000000231e1f9211 */ /* 0x000fe200018f0eff */
[----:B------:R-:W-:Y:S01]  /*0d60*/  @!P0 IMAD R32, R40, c[0x0][0x180], RZ ;  /* 0x0000600028208a24 */ /* 0x000fe200078e02ff */
[----:B------:R-:W-:Y:S01]  /*0d70*/  @!P1 LEA R30, P3, R42, c[0x0][0x160], 0x1 ;  /* 0x000058002a1e9a11 */ /* 0x000fe200078608ff */
[----:B------:R-:W-:Y:S01]  /*0d80*/  @!P2 IMAD R34, R46, c[0x0][0x180], RZ ;  /* 0x000060002e22aa24 */ /* 0x000fe200078e02ff */
[----:B------:R-:W-:Y:S01]  /*0d90*/  @!P0 SHF.R.S32.HI R35, RZ, 0x1f, R47 ;  /* 0x0000001fff238819 */ /* 0x000fe2000001142f */
[----:B------:R-:W-:Y:S01]  /*0da0*/  @!P0 IMAD R36, R45, 0x18, R38 ;  /* 0x000000182d248824 */ /* 0x000fe200078e0226 */
[----:B------:R-:W-:Y:S01]  /*0db0*/  @!P0 IADD3 R41, P4, R47, R32, RZ ;  /* 0x000000202f298210 */ /* 0x000fe20007f9e0ff */
[----:B------:R-:W-:Y:S01]  /*0dc0*/  @!P2 IMAD R38, R49, 0x18, R44 ;  /* 0x000000183126a824 */ /* 0x000fe200078e022c */
[----:B------:R-:W-:Y:S01]  /*0dd0*/  @!P2 SHF.R.S32.HI R39, RZ, 0x1f, R51 ;  /* 0x0000001fff27a819 */ /* 0x000fe20000011433 */
[----:B------:R-:W-:Y:S01]  /*0de0*/  IMAD R47, R12, 0x10, R48 ;  /* 0x000000100c2f7824 */ /* 0x000fe200078e0230 */
[----:B------:R-:W-:-:S02]  /*0df0*/  @!P2 IADD3 R40, P5, R51, R34, RZ ;  /* 0x000000223328a210 */ /* 0x000fc40007fbe0ff */
[----:B------:R-:W-:Y:S02]  /*0e00*/  @!P1 LEA.HI.X R31, R42, c[0x0][0x164], R31, 0x1, P3 ;  /* 0x000059002a1f9a11 */ /* 0x000fe400018f0c1f */
[----:B------:R-:W-:Y:S02]  /*0e10*/  @!P0 LEA.HI.X.SX32 R42, R32, R35, 0x1, P4 ;  /* 0x00000023202a8211 */ /* 0x000fe400020f0eff */
[----:B------:R-:W-:Y:S02]  /*0e20*/  @!P2 LEA.HI.X.SX32 R35, R34, R39, 0x1, P5 ;  /* 0x000000272223a211 */ /* 0x000fe400028f0eff */
[----:B------:R-:W-:Y:S01]  /*0e30*/  LEA.HI R39, R37, R37, RZ, 0x1 ;  /* 0x0000002525277211 */ /* 0x000fe200078f08ff */
[----:B------:R-:W-:Y:S01]  /*0e40*/  @!P1 IMAD R37, R33, 0x2, R43 ;  /* 0x0000000221259824 */ /* 0x000fe200078e022b */
[----:B------:R-:W-:Y:S02]  /*0e50*/  @!P0 LEA R32, P3, R41, c[0x0][0x160], 0x1 ;  /* 0x0000580029208a11 */ /* 0x000fe400078608ff */
[----:B------:R-:W-:-:S02]  /*0e60*/  @!P2 LEA R34, P4, R40, c[0x0][0x160], 0x1 ;  /* 0x000058002822aa11 */ /* 0x000fc400078808ff */
[----:B------:R-:W-:Y:S01]  /*0e70*/  SHF.R.S32.HI R45, RZ, 0x1, R39 ;  /* 0x00000001ff2d7819 */ /* 0x000fe20000011427 */
[--C-:B------:R-:W-:Y:S01]  /*0e80*/  @!P0 IMAD R39, R36, 0x2, R43.reuse ;  /* 0x0000000224278824 */ /* 0x100fe200078e022b */
[----:B------:R-:W-:Y:S01]  /*0e90*/  @!P0 LEA.HI.X R33, R41, c[0x0][0x164], R42, 0x1, P3 ;  /* 0x0000590029218a11 */ /* 0x000fe200018f0c2a */
[----:B------:R-:W-:Y:S01]  /*0ea0*/  @!P2 IMAD R41, R38, 0x2, R43 ;  /* 0x000000022629a824 */ /* 0x000fe200078e022b */
[----:B------:R-:W-:Y:S01]  /*0eb0*/  @!P2 LEA.HI.X R35, R40, c[0x0][0x164], R35, 0x1, P4 ;  /* 0x000059002823aa11 */ /* 0x000fe200020f0c23 */
[----:B------:R-:W-:Y:S01]  /*0ec0*/  @!PT LDS RZ, [RZ] ;  /* 0x00000000fffff984 */ /* 0x000fe20000000800 */
[----:B------:R-:W-:Y:S01]  /*0ed0*/  @!PT LDS RZ, [RZ] ;  /* 0x00000000fffff984 */ /* 0x000fe20000000800 */
[----:B------:R-:W-:Y:S01]  /*0ee0*/  @!PT LDS RZ, [RZ] ;  /* 0x00000000fffff984 */ /* 0x000fe20000000800 */
[----:B------:R1:W-:Y:S01]  /*0ef0*/  @!P1 LDGSTS.E.128 [R37], [R30.64] ;  /* 0x000000001e259fae */ /* 0x0003e2000b921c46 */
[----:B------:R-:W-:Y:S01]  /*0f00*/  IMAD.IADD R40, R162, 0x1, R45 ;  /* 0x00000001a2287824 */ /* 0x000fe200078e022d */
[----:B------:R-:W-:Y:S02]  /*0f10*/  ISETP.GE.AND P1, PT, R47, c[0x0][0x180], PT ;  /* 0x000060002f007a0c */ /* 0x000fe40003f26270 */
[----:B------:R1:W-:Y:S01]  /*0f20*/  @!P0 LDGSTS.E.128 [R39], [R32.64] ;  /* 0x0000000020278fae */ /* 0x0003e2000b921c46 */
[----:B------:R-:W-:-:S02]  /*0f30*/  ISETP.GE.AND P0, PT, R29, 0x180, PT ;  /* 0x000001801d00780c */ /* 0x000fc40003f06270 */
[----:B------:R-:W-:Y:S01]  /*0f40*/  ISETP.GE.OR P1, PT, R40, c[0x0][0x178], P1 ;  /* 0x00005e0028007a0c */ /* 0x000fe20000f26670 */
[----:B------:R1:W-:Y:S01]  /*0f50*/  @!P2 LDGSTS.E.128 [R41], [R34.64] ;  /* 0x000000002229afae */ /* 0x0003e2000b921c46 */
[----:B------:R-:W-:-:S11]  /*0f60*/  IADD3 R36, R29, 0x80, RZ ;  /* 0x000000801d247810 */ /* 0x000fd60007ffe0ff */
[----:B------:R-:W-:Y:S05]  /*0f70*/  @P1 BRA `(.L_x_12) ;  /* 0x0000009000001947 */ /* 0x000fea0003800000 */
[----:B-1----:R-:W-:Y:S01]  /*0f80*/  IMAD R30, R40, c[0x0][0x180], RZ ;  /* 0x00006000281e7a24 */ /* 0x002fe200078e02ff */
[----:B------:R-:W-:Y:S01]  /*0f90*/  SHF.R.S32.HI R31, RZ, 0x1f, R47 ;  /* 0x0000001fff1f7819 */ /* 0x000fe2000001142f */
[----:B------:R-:W-:-:S03]  /*0fa0*/  IMAD R29, R45, 0x18, R48 ;  /* 0x000000182d1d7824 */ /* 0x000fc600078e0230 */
[----:B------:R-:W-:Y:S01]  /*0fb0*/  IADD3 R32, P1, R47, R30, RZ ;  /* 0x0000001e2f207210 */ /* 0x000fe20007f3e0ff */
[----:B------:R-:W-:-:S03]  /*0fc0*/  IMAD R29, R29, 0x2, R43 ;  /* 0x000000021d1d7824 */ /* 0x000fc600078e022b */
[----:B------:R-:W-:Y:S02]  /*0fd0*/  LEA.HI.X.SX32 R31, R30, R31, 0x1, P1 ;  /* 0x0000001f1e1f7211 */ /* 0x000fe400008f0eff */
[----:B------:R-:W-:-:S04]  /*0fe0*/  LEA R30, P1, R32, c[0x0][0x160], 0x1 ;  /* 0x00005800201e7a11 */ /* 0x000fc800078208ff */
[----:B------:R-:W-:-:S05]  /*0ff0*/  LEA.HI.X R31, R32, c[0x0][0x164], R31, 0x1, P1 ;  /* 0x00005900201f7a11 */ /* 0x000fca00008f0c1f */
[----:B------:R1:W-:Y:S04]  /*1000*/  LDGSTS.E.128 [R29], [R30.64] ;  /* 0x000000001e1d7fae */ /* 0x0003e8000b921c46 */
.L_x_12:
[----:B-1----:R-:W-:Y:S05]  /*1010*/  BSYNC B2 ;  /* 0x0000000000027941 */ /* 0x002fea0003800000 */
.L_x_11:
[----:B------:R-:W-:Y:S01]  /*1020*/  IMAD.MOV.U32 R29, RZ, RZ, R36 ;  /* 0x000000ffff1d7224 */ /* 0x000fe200078e0024 */
[----:B------:R-:W-:Y:S05]  /*1030*/  @!P0 BRA `(.L_x_13) ;  /* 0xfffffa3000008947 */ /* 0x000fea000383ffff */
.L_x_10:
[----:B------:R-:W-:Y:S05]  /*1040*/  BSYNC B1 ;  /* 0x0000000000017941 */ /* 0x000fea0003800000 */
.L_x_9:
[----:B------:R-:W-:Y:S01]  /*1050*/  ISETP.NE.AND P0, PT, R14, RZ, PT ;  /* 0x000000ff0e00720c */ /* 0x000fe20003f05270 */
[----:B-1----:R-:W-:Y:S01]  /*1060*/  IMAD.MOV.U32 R31, RZ, RZ, 0x900 ;  /* 0x00000900ff1f7424 */ /* 0x002fe200078e00ff */
[----:B------:R-:W-:Y:S01]  /*1070*/  BSSY B1, `(.L_x_14) ;  /* 0x000003d000017945 */ /* 0x000fe20003800000 */
[----:B------:R-:W-:Y:S02]  /*1080*/  IMAD.MOV.U32 R29, RZ, RZ, R4 ;  /* 0x000000ffff1d7224 */ /* 0x000fe400078e0004 */
[----:B------:R-:W-:-:S08]  /*1090*/  IMAD R45, R12, R31, 0xc080 ;  /* 0x0000c0800c2d7424 */ /* 0x000fd000078e021f */
[----:B------:R-:W-:Y:S05]  /*10a0*/  @!P0 BRA `(.L_x_15) ;  /* 0x0000039000008947 */ /* 0x000fea0003800000 */
[----:B------:R-:W-:Y:S01]  /*10b0*/  IMAD R30, R12, 0x10, R11 ;  /* 0x000000100c1e7824 */ /* 0x000fe200078e020b */
[----:B------:R-:W-:Y:S01]  /*10c0*/  ISETP.GE.AND P0, PT, R21, c[0x0][0x17c], PT ;  /* 0x00005f0015007a0c */ /* 0x000fe20003f06270 */
[----:B------:R-:W-:Y:S01]  /*10d0*/  BSSY B2, `(.L_x_16) ;  /* 0x000000f000027945 */ /* 0x000fe20003800000 */
[----:B------:R-:W-:Y:S02]  /*10e0*/  ISETP.NE.AND P1, PT, R14, 0x1, PT ;  /* 0x000000010e00780c */ /* 0x000fe40003f25270 */
[----:B------:R-:W-:-:S13]  /*10f0*/  ISETP.GE.OR P0, PT, R30, c[0x0][0x180], P0 ;  /* 0x000060001e007a0c */ /* 0x000fda0000706670 */
[----:B------:R-:W-:Y:S05]  /*1100*/  @P0 BRA `(.L_x_17) ;  /* 0x000000b000000947 */ /* 0x000fea0003800000 */
[----:B------:R-:W-:-:S05]  /*1110*/  IMAD R30, R30, c[0x0][0x17c], RZ ;  /* 0x00005f001e1e7a24 */ /* 0x000fca00078e02ff */
[----:B------:R-:W-:Y:S02]  /*1120*/  SHF.R.S32.HI R32, RZ, 0x1f, R30 ;  /* 0x0000001fff207819 */ /* 0x000fe4000001141e */
[----:B------:R-:W-:-:S04]  /*1130*/  IADD3 R29, P0, R21, R30, RZ ;  /* 0x0000001e151d7210 */ /* 0x000fc80007f1e0ff */
[----:B------:R-:W-:Y:S02]  /*1140*/  LEA.HI.X.SX32 R32, R21, R32, 0x1, P0 ;  /* 0x0000002015207211 */ /* 0x000fe400000f0eff */
[----:B------:R-:W-:-:S04]  /*1150*/  LEA R30, P0, R29, c[0x0][0x168], 0x1 ;  /* 0x00005a001d1e7a11 */ /* 0x000fc800078008ff */
[----:B------:R-:W-:Y:S01]  /*1160*/  LEA.HI.X R31, R29, c[0x0][0x16c], R32, 0x1, P0 ;  /* 0x00005b001d1f7a11 */ /* 0x000fe200000f0c20 */
[----:B------:R-:W-:-:S05]  /*1170*/  IMAD R29, R22, 0x2, R45 ;  /* 0x00000002161d7824 */ /* 0x000fca00078e022d */
[----:B------:R-:W-:Y:S01]  /*1180*/  @!PT LDS RZ, [RZ] ;  /* 0x00000000fffff984 */ /* 0x000fe20000000800 */
[----:B------:R-:W-:Y:S01]  /*1190*/  @!PT LDS RZ, [RZ] ;  /* 0x00000000fffff984 */ /* 0x000fe20000000800 */
[----:B------:R-:W-:Y:S01]  /*11a0*/  @!PT LDS RZ, [RZ] ;  /* 0x00000000fffff984 */ /* 0x000fe20000000800 */
[----:B------:R1:W-:Y:S03]  /*11b0*/  LDGSTS.E.128 [R29], [R30.64] ;  /* 0x000000001e1d7fae */ /* 0x0003e6000b921c46 */
.L_x_17:
[----:B------:R-:W-:Y:S05]  /*11c0*/  BSYNC B2 ;  /* 0x0000000000027941 */ /* 0x000fea0003800000 */
.L_x_16:
[----:B-1----:R-:W-:Y:S01]  /*11d0*/  IMAD.MOV.U32 R29, RZ, RZ, R2 ;  /* 0x000000ffff1d7224 */ /* 0x002fe200078e0002 */
        /* <DEDUP_REMOVED lines=18> */
.L_x_19:
[----:B------:R-:W-:Y:S05]  /*1300*/  BSYNC B2 ;  /* 0x0000000000027941 */ /* 0x000fea0003800000 */
.L_x_18:
[----:B-1----:R-:W-:Y:S01]  /*1310*/  IMAD.MOV.U32 R29, RZ, RZ, R6 ;  /* 0x000000ffff1d7224 */ /* 0x002fe200078e0006 */
[----:B------:R-:W-:Y:S05]  /*1320*/  @!P1 BRA `(.L_x_15) ;  /* 0x0000011000009947 */ /* 0x000fea0003800000 */
[----:B------:R-:W-:Y:S01]  /*1330*/  IMAD R30, R12, 0x10, R17 ;  /* 0x000000100c1e7824 */ /* 0x000fe200078e0211 */
[----:B------:R-:W-:Y:S01]  /*1340*/  ISETP.GE.AND P0, PT, R26, c[0x0][0x17c], PT ;  /* 0x00005f001a007a0c */ /* 0x000fe20003f06270 */
[----:B------:R-:W-:-:S03]  /*1350*/  IMAD.MOV.U32 R29, RZ, RZ, R10 ;  /* 0x000000ffff1d7224 */ /* 0x000fc600078e000a */
[----:B------:R-:W-:-:S13]  /*1360*/  ISETP.GE.OR P0, PT, R30, c[0x0][0x180], P0 ;  /* 0x000060001e007a0c */ /* 0x000fda0000706670 */
[----:B------:R-:W-:Y:S05]  /*1370*/  @P0 BRA `(.L_x_15) ;  /* 0x000000c000000947 */ /* 0x000fea0003800000 */
[----:B------:R-:W-:Y:S02]  /*1380*/  IMAD R29, R30, c[0x0][0x17c], RZ ;  /* 0x00005f001e1d7a24 */ /* 0x000fe400078e02ff */
[----:B------:R-:W-:-:S03]  /*1390*/  IMAD R33, R28, 0x2, R45 ;  /* 0x000000021c217824 */ /* 0x000fc600078e022d */
[----:B------:R-:W-:Y:S02]  /*13a0*/  SHF.R.S32.HI R31, RZ, 0x1f, R29 ;  /* 0x0000001fff1f7819 */ /* 0x000fe4000001141d */
        /* <DEDUP_REMOVED lines=9> */
.L_x_15:
[----:B------:R-:W-:Y:S05]  /*1440*/  BSYNC B1 ;  /* 0x0000000000017941 */ /* 0x000fea0003800000 */
.L_x_14:
[----:B------:R-:W-:Y:S01]  /*1450*/  ISETP.GE.U32.AND P0, PT, R52, 0x60, PT ;  /* 0x000000603400780c */ /* 0x000fe20003f06070 */
[----:B------:R-:W-:-:S12]  /*1460*/  BSSY B1, `(.L_x_20) ;  /* 0x0000063000017945 */ /* 0x000fd80003800000 */
[----:B------:R-:W-:Y:S05]  /*1470*/  @!P0 BRA `(.L_x_21) ;  /* 0x0000061000008947 */ /* 0x000fea0003800000 */
.L_x_24:
[C---:B------:R-:W-:Y:S01]  /*1480*/  IADD3 R32, R29.reuse, 0x20, RZ ;  /* 0x000000201d207810 */ /* 0x040fe20007ffe0ff */
[C---:B-1----:R-:W-:Y:S01]  /*1490*/  IMAD.SHL.U32 R30, R29.reuse, 0x8, RZ ;  /* 0x000000081d1e7824 */ /* 0x042fe200078e00ff */
[----:B------:R-:W-:Y:S01]  /*14a0*/  IADD3 R34, R29, 0x40, RZ ;  /* 0x000000401d227810 */ /* 0x000fe20007ffe0ff */
[----:B------:R-:W-:Y:S01]  /*14b0*/  BSSY B2, `(.L_x_22) ;  /* 0x000005b000027945 */ /* 0x000fe20003800000 */
[----:B------:R-:W-:Y:S02]  /*14c0*/  SHF.R.S32.HI R33, RZ, 0x1f, R32 ;  /* 0x0000001fff217819 */ /* 0x000fe40000011420 */
[----:B------:R-:W-:Y:S01]  /*14d0*/  SHF.R.S32.HI R31, RZ, 0x1f, R30 ;  /* 0x0000001fff1f7819 */ /* 0x000fe2000001141e */
[----:B------:R-:W-:Y:S01]  /*14e0*/  IMAD.SHL.U32 R36, R34, 0x8, RZ ;  /* 0x0000000822247824 */ /* 0x000fe200078e00ff */
[----:B------:R-:W-:Y:S01]  /*14f0*/  LEA.HI R33, R33, R32, RZ, 0x3 ;  /* 0x0000002021217211 */ /* 0x000fe200078f18ff */
[----:B------:R-:W-:Y:S01]  /*1500*/  IMAD.SHL.U32 R32, R32, 0x8, RZ ;  /* 0x0000000820207824 */ /* 0x000fe200078e00ff */
[----:B------:R-:W-:-:S02]  /*1510*/  LEA.HI R31, R31, R30, RZ, 0x6 ;  /* 0x0000001e1f1f7211 */ /* 0x000fc400078f30ff */
[----:B------:R-:W-:Y:S02]  /*1520*/  SHF.R.S32.HI R39, RZ, 0x1f, R36 ;  /* 0x0000001fff277819 */ /* 0x000fe40000011424 */
[----:B------:R-:W-:Y:S02]  /*1530*/  LOP3.LUT R31, R31, 0xffffffc0, RZ, 0xc0, !PT ;  /* 0xffffffc01f1f7812 */ /* 0x000fe400078ec0ff */
[----:B------:R-:W-:Y:S02]  /*1540*/  SHF.R.S32.HI R35, RZ, 0x1f, R32 ;  /* 0x0000001fff237819 */ /* 0x000fe40000011420 */
[----:B------:R-:W-:Y:S01]  /*1550*/  LEA.HI R39, R39, R36, RZ, 0x6 ;  /* 0x0000002427277211 */ /* 0x000fe200078f30ff */
[----:B------:R-:W-:Y:S01]  /*1560*/  IMAD.IADD R41, R30, 0x1, -R31 ;  /* 0x000000011e297824 */ /* 0x000fe200078e0a1f */
[----:B------:R-:W-:Y:S02]  /*1570*/  LEA.HI R35, R35, R32, RZ, 0x6 ;  /* 0x0000002023237211 */ /* 0x000fe400078f30ff */
[----:B------:R-:W-:Y:S01]  /*1580*/  SHF.R.S32.HI R30, RZ, 0x1f, R29 ;  /* 0x0000001fff1e7819 */ /* 0x000fe2000001141d */
[----:B------:R-:W-:Y:S01]  /*1590*/  IMAD.IADD R43, R0, 0x1, R41 ;  /* 0x00000001002b7824 */ /* 0x000fe200078e0229 */
[----:B------:R-:W-:-:S02]  /*15a0*/  SHF.R.S32.HI R37, RZ, 0x1f, R34 ;  /* 0x0000001fff257819 */ /* 0x000fc40000011422 */
[----:B------:R-:W-:Y:S02]  /*15b0*/  LOP3.LUT R35, R35, 0xffffffc0, RZ, 0xc0, !PT ;  /* 0xffffffc023237812 */ /* 0x000fe400078ec0ff */
[----:B------:R-:W-:Y:S02]  /*15c0*/  LOP3.LUT R39, R39, 0xffffffc0, RZ, 0xc0, !PT ;  /* 0xffffffc027277812 */ /* 0x000fe400078ec0ff */
[----:B------:R-:W-:Y:S01]  /*15d0*/  LEA.HI R30, R30, R29, RZ, 0x3 ;  /* 0x0000001d1e1e7211 */ /* 0x000fe200078f18ff */
[----:B------:R-:W-:Y:S01]  /*15e0*/  IMAD.IADD R38, R32, 0x1, -R35 ;  /* 0x0000000120267824 */ /* 0x000fe200078e0a23 */
[----:B------:R-:W-:Y:S01]  /*15f0*/  LEA.HI R37, R37, R34, RZ, 0x3 ;  /* 0x0000002225257211 */ /* 0x000fe200078f18ff */
[----:B------:R-:W-:Y:S01]  /*1600*/  IMAD.IADD R44, R36, 0x1, -R39 ;  /* 0x00000001242c7824 */ /* 0x000fe200078e0a27 */
[----:B------:R-:W-:Y:S01]  /*1610*/  SHF.R.S32.HI R32, RZ, 0x3, R30 ;  /* 0x00000003ff207819 */ /* 0x000fe2000001141e */
[C---:B------:R-:W-:Y:S01]  /*1620*/  IMAD.IADD R42, R0.reuse, 0x1, R38 ;  /* 0x00000001002a7824 */ /* 0x040fe200078e0226 */
[----:B------:R-:W-:Y:S01]  /*1630*/  SHF.R.S32.HI R47, RZ, 0x3, R33 ;  /* 0x00000003ff2f7819 */ /* 0x000fe20000011421 */
[----:B------:R-:W-:Y:S01]  /*1640*/  IMAD.IADD R51, R0, 0x1, R44 ;  /* 0x0000000100337824 */ /* 0x000fe200078e022c */
[----:B------:R-:W-:Y:S01]  /*1650*/  SHF.R.S32.HI R49, RZ, 0x3, R37 ;  /* 0x00000003ff317819 */ /* 0x000fe20000011425 */
[C---:B------:R-:W-:Y:S01]  /*1660*/  IMAD R37, R12.reuse, 0x10, R32 ;  /* 0x000000100c257824 */ /* 0x040fe200078e0220 */
[----:B------:R-:W-:Y:S01]  /*1670*/  IADD3 R31, R29, 0x60, RZ ;  /* 0x000000601d1f7810 */ /* 0x000fe20007ffe0ff */
[C---:B------:R-:W-:Y:S01]  /*1680*/  IMAD R40, R12.reuse, 0x10, R47 ;  /* 0x000000100c287824 */ /* 0x040fe200078e022f */
[----:B------:R-:W-:Y:S01]  /*1690*/  ISETP.GE.AND P1, PT, R43, c[0x0][0x17c], PT ;  /* 0x00005f002b007a0c */ /* 0x000fe20003f26270 */
[----:B------:R-:W-:Y:S01]  /*16a0*/  IMAD R46, R12, 0x10, R49 ;  /* 0x000000100c2e7824 */ /* 0x000fe200078e0231 */
[----:B------:R-:W-:Y:S01]  /*16b0*/  ISETP.GE.AND P0, PT, R42, c[0x0][0x17c], PT ;  /* 0x00005f002a007a0c */ /* 0x000fe20003f06270 */
[----:B------:R-:W-:Y:S01]  /*16c0*/  IMAD.SHL.U32 R34, R31, 0x8, RZ ;  /* 0x000000081f227824 */ /* 0x000fe200078e00ff */
[----:B------:R-:W-:-:S02]  /*16d0*/  ISETP.GE.AND P2, PT, R51, c[0x0][0x17c], PT ;  /* 0x00005f0033007a0c */ /* 0x000fc40003f46270 */
[----:B------:R-:W-:Y:S02]  /*16e0*/  ISETP.GE.OR P1, PT, R37, c[0x0][0x180], P1 ;  /* 0x0000600025007a0c */ /* 0x000fe40000f26670 */
[----:B------:R-:W-:Y:S02]  /*16f0*/  ISETP.GE.OR P0, PT, R40, c[0x0][0x180], P0 ;  /* 0x0000600028007a0c */ /* 0x000fe40000706670 */
[----:B------:R-:W-:Y:S02]  /*1700*/  ISETP.GE.OR P2, PT, R46, c[0x0][0x180], P2 ;  /* 0x000060002e007a0c */ /* 0x000fe40001746670 */
[----:B------:R-:W-:Y:S02]  /*1710*/  SHF.R.S32.HI R35, RZ, 0x1f, R34 ;  /* 0x0000001fff237819 */ /* 0x000fe40000011422 */
[----:B------:R-:W-:Y:S02]  /*1720*/  SHF.R.S32.HI R30, RZ, 0x1f, R31 ;  /* 0x0000001fff1e7819 */ /* 0x000fe4000001141f */
[----:B------:R-:W-:-:S02]  /*1730*/  LEA.HI R35, R35, R34, RZ, 0x6 ;  /* 0x0000002223237211 */ /* 0x000fc400078f30ff */
[----:B------:R-:W-:Y:S01]  /*1740*/  LEA.HI R39, R30, R31, RZ, 0x3 ;  /* 0x0000001f1e277211 */ /* 0x000fe200078f18ff */
[----:B------:R-:W-:Y:S01]  /*1750*/  @!P1 IMAD R30, R37, c[0x0][0x17c], RZ ;  /* 0x00005f00251e9a24 */ /* 0x000fe200078e02ff */
[----:B------:R-:W-:Y:S01]  /*1760*/  LOP3.LUT R35, R35, 0xffffffc0, RZ, 0xc0, !PT ;  /* 0xffffffc023237812 */ /* 0x000fe200078ec0ff */
[----:B------:R-:W-:Y:S02]  /*1770*/  @!P1 IMAD R33, R32, 0x48, R41 ;  /* 0x0000004820219824 */ /* 0x000fe400078e0229 */
[----:B------:R-:W-:Y:S01]  /*1780*/  @!P0 IMAD R31, R40, c[0x0][0x17c], RZ ;  /* 0x00005f00281f8a24 */ /* 0x000fe200078e02ff */
[----:B------:R-:W-:Y:S01]  /*1790*/  @!P2 SHF.R.S32.HI R37, RZ, 0x1f, R51 ;  /* 0x0000001fff25a819 */ /* 0x000fe20000011433 */
[----:B------:R-:W-:Y:S02]  /*17a0*/  @!P2 IMAD R32, R46, c[0x0][0x17c], RZ ;  /* 0x00005f002e20aa24 */ /* 0x000fe400078e02ff */
[----:B------:R-:W-:Y:S01]  /*17b0*/  IMAD.IADD R48, R34, 0x1, -R35 ;  /* 0x0000000122307824 */ /* 0x000fe200078e0a23 */
[----:B------:R-:W-:Y:S01]  /*17c0*/  @!P1 SHF.R.S32.HI R35, RZ, 0x1f, R43 ;  /* 0x0000001fff239819 */ /* 0x000fe2000001142b */
[----:B------:R-:W-:Y:S01]  /*17d0*/  @!P0 IMAD R36, R47, 0x48, R38 ;  /* 0x000000482f248824 */ /* 0x000fe200078e0226 */
[----:B------:R-:W-:Y:S01]  /*17e0*/  @!P1 IADD3 R43, P3, R43, R30, RZ ;  /* 0x0000001e2b2b9210 */ /* 0x000fe20007f7e0ff */
[----:B------:R-:W-:Y:S01]  /*17f0*/  @!P2 IMAD R38, R49, 0x48, R44 ;  /* 0x000000483126a824 */ /* 0x000fe200078e022c */
[----:B------:R-:W-:Y:S01]  /*1800*/  @!P0 SHF.R.S32.HI R34, RZ, 0x1f, R42 ;  /* 0x0000001fff228819 */ /* 0x000fe2000001142a */
[----:B------:R-:W-:Y:S01]  /*1810*/  IMAD.IADD R47, R0, 0x1, R48 ;  /* 0x00000001002f7824 */ /* 0x000fe200078e0230 */
[----:B------:R-:W-:-:S02]  /*1820*/  @!P0 IADD3 R41, P4, R42, R31, RZ ;  /* 0x0000001f2a298210 */ /* 0x000fc40007f9e0ff */
[----:B------:R-:W-:Y:S02]  /*1830*/  @!P2 IADD3 R40, P5, R51, R32, RZ ;  /* 0x000000203328a210 */ /* 0x000fe40007fbe0ff */
[----:B------:R-:W-:Y:S02]  /*1840*/  @!P1 LEA.HI.X.SX32 R44, R30, R35, 0x1, P3 ;  /* 0x000000231e2c9211 */ /* 0x000fe400018f0eff */
[----:B------:R-:W-:Y:S02]  /*1850*/  @!P1 LEA R30, P3, R43, c[0x0][0x168], 0x1 ;  /* 0x00005a002b1e9a11 */ /* 0x000fe400078608ff */
[----:B------:R-:W-:Y:S02]  /*1860*/  @!P0 LEA.HI.X.SX32 R42, R31, R34, 0x1, P4 ;  /* 0x000000221f2a8211 */ /* 0x000fe400020f0eff */
[----:B------:R-:W-:Y:S01]  /*1870*/  @!P2 LEA.HI.X.SX32 R35, R32, R37, 0x1, P5 ;  /* 0x000000252023a211 */ /* 0x000fe200028f0eff */
[----:B------:R-:W-:Y:S01]  /*1880*/  @!P1 IMAD R37, R33, 0x2, R45 ;  /* 0x0000000221259824 */ /* 0x000fe200078e022d */
[----:B------:R-:W-:-:S02]  /*1890*/  @!P0 LEA R32, P4, R41, c[0x0][0x168], 0x1 ;  /* 0x00005a0029208a11 */ /* 0x000fc400078808ff */
[----:B------:R-:W-:Y:S02]  /*18a0*/  @!P2 LEA R34, P5, R40, c[0x0][0x168], 0x1 ;  /* 0x00005a002822aa11 */ /* 0x000fe400078a08ff */
[----:B------:R-:W-:Y:S02]  /*18b0*/  @!P1 LEA.HI.X R31, R43, c[0x0][0x16c], R44, 0x1, P3 ;  /* 0x00005b002b1f9a11 */ /* 0x000fe400018f0c2c */
        /* <DEDUP_REMOVED lines=9> */
[----:B------:R-:W-:Y:S01]  /*1950*/  IMAD R40, R12, 0x10, R43 ;  /* 0x000000100c287824 */ /* 0x000fe200078e022b */
[----:B------:R-:W-:-:S02]  /*1960*/  ISETP.GE.AND P1, PT, R47, c[0x0][0x17c], PT ;  /* 0x00005f002f007a0c */ /* 0x000fc40003f26270 */
[----:B------:R1:W-:Y:S01]  /*1970*/  @!P0 LDGSTS.E.128 [R39], [R32.64] ;  /* 0x0000000020278fae */ /* 0x0003e2000b921c46 */
[C---:B------:R-:W-:Y:S02]  /*1980*/  ISETP.GE.AND P0, PT, R29.reuse, RZ, PT ;  /* 0x000000ff1d00720c */ /* 0x040fe40003f06270 */
        /* <DEDUP_REMOVED lines=13> */
.L_x_23:
[----:B-1----:R-:W-:Y:S05]  /*1a60*/  BSYNC B2 ;  /* 0x0000000000027941 */ /* 0x002fea0003800000 */
.L_x_22:
[----:B------:R-:W-:Y:S01]  /*1a70*/  IMAD.MOV.U32 R29, RZ, RZ, R36 ;  /* 0x000000ffff1d7224 */ /* 0x000fe200078e0024 */
[----:B------:R-:W-:Y:S05]  /*1a80*/  @!P0 BRA `(.L_x_24) ;  /* 0xfffff9f000008947 */ /* 0x000fea000383ffff */
.L_x_21:
[----:B------:R-:W-:Y:S05]  /*1a90*/  BSYNC B1 ;  /* 0x0000000000017941 */ /* 0x000fea0003800000 */
.L_x_20:
[----:B------:R-:W0:Y:S02]  /*1aa0*/  LDGDEPBAR ;  /* 0x00000000000079af */ /* 0x000e240000000000 */
.L_x_2:
[----:B------:R-:W-:-:S04]  /*1ab0*/  IADD3 R12, R12, 0x1, RZ ;  /* 0x000000010c0c7810 */ /* 0x000fc80007ffe0ff */
[----:B------:R-:W-:-:S13]  /*1ac0*/  ISETP.GE.U32.AND P0, PT, R12, 0x3, PT ;  /* 0x000000030c00780c */ /* 0x000fda0003f06070 */
[----:B------:R-:W-:Y:S01]  /*1ad0*/  @P0 CALL.REL.NOINC `(.L_x_25) ;  /* 0x0000001000000944 */ /* 0x000fe20003c00000 */
[----:B------:R-:W-:Y:S05]  /*1ae0*/  BRA `(.L_x_26) ;  /* 0xffffeb6000007947 */ /* 0x000fea000383ffff */
.L_x_25:
[----:B------:R-:W-:-:S04]  /*1af0*/  DEPBAR.LE SB0, 0x2 ;  /* 0x000080800000791a */ /* 0x000fc80000000000 */
.L_x_1:
[----:B------:R-:W-:Y:S05]  /*1b00*/  BSYNC B0 ;  /* 0x0000000000007941 */ /* 0x000fea0003800000 */
.L_x_0:
[----:B------:R-:W-:Y:S01]  /*1b10*/  IMAD.MOV.U32 R6, RZ, RZ, c[0x0][0x180] ;  /* 0x00006000ff067624 */ /* 0x000fe200078e00ff */
[----:B------:R-:W-:Y:S01]  /*1b20*/  BAR.SYNC.DEFER_BLOCKING 0x0 ;  /* 0x0000000000007b1d */ /* 0x000fe20000010000 */
[----:B------:R-:W-:Y:S01]  /*1b30*/  IMAD.MOV.U32 R2, RZ, RZ, RZ ;  /* 0x000000ffff027224 */ /* 0x000fe200078e00ff */
[----:B------:R-:W-:Y:S01]  /*1b40*/  CS2R R130, SRZ ;  /* 0x0000000000827805 */ /* 0x000fe2000001ff00 */
[----:B------:R-:W-:Y:S01]  /*1b50*/  IMAD.MOV.U32 R92, RZ, RZ, RZ ;  /* 0x000000ffff5c7224 */ /* 0x000fe200078e00ff */
[----:B------:R-:W-:Y:S01]  /*1b60*/  ISETP.GE.AND P0, PT, R6, 0x1, PT ;  /* 0x000000010600780c */ /* 0x000fe20003f06270 */
[----:B------:R-:W-:Y:S01]  /*1b70*/  CS2R R132, SRZ ;  /* 0x0000000000847805 */ /* 0x000fe2000001ff00 */
[----:B------:R-:W-:Y:S01]  /*1b80*/  IMAD.MOV.U32 R94, RZ, RZ, RZ ;  /* 0x000000ffff5e7224 */ /* 0x000fe200078e00ff */
        /* <DEDUP_REMOVED lines=35> */
[----:B------:R-:W-:Y:S05]  /*1dc0*/  @!P0 BRA `(.L_x_27) ;  /* 0x000023c000008947 */ /* 0x000fea0003800000 */
[C---:B------:R-:W-:Y:S01]  /*1dd0*/  IMAD.SHL.U32 R173, R4.reuse, 0x8, RZ ;  /* 0x0000000804ad7824 */ /* 0x040fe200078e00ff */
[C---:B------:R-:W-:Y:S01]  /*1de0*/  IADD3 R9, R4.reuse, 0x40, RZ ;  /* 0x0000004004097810 */ /* 0x040fe20007ffe0ff */
[----:B------:R-:W-:Y:S01]  /*1df0*/  IMAD.MOV.U32 R179, RZ, RZ, RZ ;  /* 0x000000ffffb37224 */ /* 0x000fe200078e00ff */
[----:B------:R-:W-:Y:S01]  /*1e00*/  IADD3 R7, R4, 0x20, RZ ;  /* 0x0000002004077810 */ /* 0x000fe20007ffe0ff */
[----:B------:R-:W-:Y:S01]  /*1e10*/  CS2R R130, SRZ ;  /* 0x0000000000827805 */ /* 0x000fe2000001ff00 */
[----:B------:R-:W-:Y:S01]  /*1e20*/  SHF.R.S32.HI R2, RZ, 0x1f, R173 ;  /* 0x0000001fff027819 */ /* 0x000fe200000114ad */
[----:B------:R-:W-:Y:S01]  /*1e30*/  IMAD.SHL.U32 R177, R9, 0x8, RZ ;  /* 0x0000000809b17824 */ /* 0x000fe200078e00ff */
[-C--:B------:R-:W-:Y:S01]  /*1e40*/  LEA.HI R178, R5, R4.reuse, RZ, 0x3 ;  /* 0x0000000405b27211 */ /* 0x080fe200078f18ff */
[----:B------:R-:W-:Y:S01]  /*1e50*/  IMAD.SHL.U32 R175, R7, 0x8, RZ ;  /* 0x0000000807af7824 */ /* 0x000fe200078e00ff */
[-C--:B------:R-:W-:Y:S01]  /*1e60*/  LEA.HI R6, R2, R173.reuse, RZ, 0x4 ;  /* 0x000000ad02067211 */ /* 0x080fe200078f20ff */
[----:B------:R-:W-:Y:S01]  /*1e70*/  IMAD.MOV.U32 R92, RZ, RZ, RZ ;  /* 0x000000ffff5c7224 */ /* 0x000fe200078e00ff */
[----:B------:R-:W-:Y:S01]  /*1e80*/  SHF.R.S32.HI R10, RZ, 0x1f, R177 ;  /* 0x0000001fff0a7819 */ /* 0x000fe200000114b1 */
[----:B------:R-:W-:Y:S01]  /*1e90*/  CS2R R132, SRZ ;  /* 0x0000000000847805 */ /* 0x000fe2000001ff00 */
[----:B------:R-:W-:Y:S01]  /*1ea0*/  LOP3.LUT R6, R6, 0xfffffff0, RZ, 0xc0, !PT ;  /* 0xfffffff006067812 */ /* 0x000fe200078ec0ff */
[----:B------:R-:W-:Y:S01]  /*1eb0*/  IMAD.MOV.U32 R94, RZ, RZ, RZ ;  /* 0x000000ffff5e7224 */ /* 0x000fe200078e00ff */
[----:B------:R-:W-:Y:S01]  /*1ec0*/  LEA.HI R2, R2, R173, RZ, 0x6 ;  /* 0x000000ad02027211 */ /* 0x000fe200078f30ff */
[----:B------:R-:W-:Y:S01]  /*1ed0*/  CS2R R134, SRZ ;  /* 0x0000000000867805 */ /* 0x000fe2000001ff00 */
[----:B------:R-:W-:Y:S01]  /*1ee0*/  SHF.R.S32.HI R8, RZ, 0x1f, R175 ;  /* 0x0000001fff087819 */ /* 0x000fe200000114af */
[C---:B------:R-:W-:Y:S01]  /*1ef0*/  IMAD.IADD R172, R173.reuse, 0x1, -R6 ;  /* 0x00000001adac7824 */ /* 0x040fe200078e0a06 */
[-C--:B------:R-:W-:Y:S01]  /*1f00*/  LEA.HI R6, R10, R177.reuse, RZ, 0x4 ;  /* 0x000000b10a067211 */ /* 0x080fe200078f20ff */
[----:B------:R-:W-:Y:S01]  /*1f10*/  IMAD.MOV.U32 R96, RZ, RZ, RZ ;  /* 0x000000ffff607224 */ /* 0x000fe200078e00ff */
[----:B------:R-:W-:Y:S01]  /*1f20*/  LOP3.LUT R2, R2, 0xffffffc0, RZ, 0xc0, !PT ;  /* 0xffffffc002027812 */ /* 0x000fe200078ec0ff */
[----:B------:R-:W-:Y:S01]  /*1f30*/  CS2R R136, SRZ ;  /* 0x0000000000887805 */ /* 0x000fe2000001ff00 */
[----:B------:R-:W-:Y:S01]  /*1f40*/  LOP3.LUT R6, R6, 0xfffffff0, RZ, 0xc0, !PT ;  /* 0xfffffff006067812 */ /* 0x000fe200078ec0ff */
[----:B------:R-:W-:Y:S01]  /*1f50*/  IMAD.MOV.U32 R98, RZ, RZ, RZ ;  /* 0x000000ffff627224 */ /* 0x000fe200078e00ff */
[----:B------:R-:W-:Y:S01]  /*1f60*/  LEA.HI R10, R10, R177, RZ, 0x6 ;  /* 0x000000b10a0a7211 */ /* 0x000fe200078f30ff */
[----:B------:R-:W-:Y:S01]  /*1f70*/  IMAD.IADD R173, R173, 0x1, -R2 ;  /* 0x00000001adad7824 */ /* 0x000fe200078e0a02 */
[CC--:B------:R-:W-:Y:S01]  /*1f80*/  LEA.HI R2, R8.reuse, R175.reuse, RZ, 0x4 ;  /* 0x000000af08027211 */ /* 0x0c0fe200078f20ff */
[----:B------:R-:W-:Y:S01]  /*1f90*/  IMAD.IADD R176, R177, 0x1, -R6 ;  /* 0x00000001b1b07824 */ /* 0x000fe200078e0a06 */
[----:B------:R-:W-:Y:S01]  /*1fa0*/  LEA.HI R8, R8, R175, RZ, 0x6 ;  /* 0x000000af08087211 */ /* 0x000fe200078f30ff */
[----:B------:R-:W-:Y:S01]  /*1fb0*/  CS2R R138, SRZ ;  /* 0x00000000008a7805 */ /* 0x000fe2000001ff00 */
[----:B------:R-:W-:Y:S01]  /*1fc0*/  LEA.HI R181, R4, R4, RZ, 0x1 ;  /* 0x0000000404b57211 */ /* 0x000fe200078f08ff */
[----:B------:R-:W-:Y:S01]  /*1fd0*/  IMAD.MOV.U32 R100, RZ, RZ, RZ ;  /* 0x000000ffff647224 */ /* 0x000fe200078e00ff */
[----:B------:R-:W-:Y:S01]  /*1fe0*/  SHF.R.S32.HI R4, RZ, 0x1f, R7 ;  /* 0x0000001fff047819 */ /* 0x000fe20000011407 */
[----:B------:R-:W-:Y:S01]  /*1ff0*/  CS2R R140, SRZ ;  /* 0x00000000008c7805 */ /* 0x000fe2000001ff00 */
[----:B------:R-:W-:Y:S01]  /*2000*/  SHF.R.S32.HI R6, RZ, 0x1f, R9 ;  /* 0x0000001fff067819 */ /* 0x000fe20000011409 */
[----:B------:R-:W-:Y:S01]  /*2010*/  IMAD.MOV.U32 R102, RZ, RZ, RZ ;  /* 0x000000ffff667224 */ /* 0x000fe200078e00ff */
[----:B------:R-:W-:Y:S01]  /*2020*/  LOP3.LUT R2, R2, 0xfffffff0, RZ, 0xc0, !PT ;  /* 0xfffffff002027812 */ /* 0x000fe200078ec0ff */
[----:B------:R-:W-:Y:S01]  /*2030*/  CS2R R142, SRZ ;  /* 0x00000000008e7805 */ /* 0x000fe2000001ff00 */
[----:B------:R-:W-:Y:S01]  /*2040*/  LOP3.LUT R8, R8, 0xffffffc0, RZ, 0xc0, !PT ;  /* 0xffffffc008087812 */ /* 0x000fe200078ec0ff */
[----:B------:R-:W-:Y:S01]  /*2050*/  IMAD.MOV.U32 R104, RZ, RZ, RZ ;  /* 0x000000ffff687224 */ /* 0x000fe200078e00ff */
[----:B------:R-:W-:Y:S01]  /*2060*/  LOP3.LUT R10, R10, 0xffffffc0, RZ, 0xc0, !PT ;  /* 0xffffffc00a0a7812 */ /* 0x000fe200078ec0ff */
[C---:B------:R-:W-:Y:S01]  /*2070*/  IMAD.IADD R174, R175.reuse, 0x1, -R2 ;  /* 0x00000001afae7824 */ /* 0x040fe200078e0a02 */
[-C--:B------:R-:W-:Y:S01]  /*2080*/  LEA.HI R4, R4, R7.reuse, RZ, 0x3 ;  /* 0x0000000704047211 */ /* 0x080fe200078f18ff */
[----:B------:R-:W-:Y:S01]  /*2090*/  IMAD.IADD R175, R175, 0x1, -R8 ;  /* 0x00000001afaf7824 */ /* 0x000fe200078e0a08 */
[----:B------:R-:W-:Y:S01]  /*20a0*/  LEA.HI R183, R7, R7, RZ, 0x1 ;  /* 0x0000000707b77211 */ /* 0x000fe200078f08ff */
[----:B------:R-:W-:Y:S01]  /*20b0*/  IMAD.IADD R177, R177, 0x1, -R10 ;  /* 0x00000001b1b17824 */ /* 0x000fe200078e0a0a */
[-C--:B------:R-:W-:Y:S01]  /*20c0*/  LEA.HI R6, R6, R9.reuse, RZ, 0x3 ;  /* 0x0000000906067211 */ /* 0x080fe200078f18ff */
[----:B------:R-:W-:Y:S01]  /*20d0*/  IMAD.MOV.U32 R2, RZ, RZ, RZ ;  /* 0x000000ffff027224 */ /* 0x000fe200078e00ff */
[----:B------:R-:W-:Y:S01]  /*20e0*/  LEA.HI R185, R9, R9, RZ, 0x1 ;  /* 0x0000000909b97211 */ /* 0x000fe200078f08ff */
        /* <DEDUP_REMOVED lines=25> */
[----:B------:R-:W-:-:S02]  /*2280*/  SHF.R.S32.HI R178, RZ, 0x3, R178 ;  /* 0x00000003ffb27819 */ /* 0x000fc400000114b2 */
[----:B------:R-:W-:Y:S02]  /*2290*/  SHF.R.S32.HI R181, RZ, 0x1, R181 ;  /* 0x00000001ffb57819 */ /* 0x000fe400000114b5 */
[----:B------:R-:W-:Y:S02]  /*22a0*/  SHF.R.S32.HI R183, RZ, 0x1, R183 ;  /* 0x00000001ffb77819 */ /* 0x000fe400000114b7 */
[----:B------:R-:W-:Y:S02]  /*22b0*/  SHF.R.S32.HI R185, RZ, 0x1, R185 ;  /* 0x00000001ffb97819 */ /* 0x000fe400000114b9 */
[----:B------:R-:W-:Y:S02]  /*22c0*/  SHF.R.S32.HI R180, RZ, 0x3, R4 ;  /* 0x00000003ffb47819 */ /* 0x000fe40000011404 */
[----:B------:R-:W-:Y:S02]  /*22d0*/  SHF.R.S32.HI R182, RZ, 0x3, R6 ;  /* 0x00000003ffb67819 */ /* 0x000fe40000011406 */
.L_x_53:
[----:B--2---:R-:W2:Y:S02]  /*22e0*/  S2R R11, SR_TID.X ;  /* 0x00000000000b7919 */ /* 0x004ea40000002100 */
[----:B--2---:R-:W-:-:S13]  /*22f0*/  ISETP.GE.AND P0, PT, R11, 0x20, PT ;  /* 0x000000200b00780c */ /* 0x004fda0003f06270 */
[----:B-1----:R-:W-:Y:S05]  /*2300*/  @!P0 BRA `(.L_x_28) ;  /* 0x0000063000008947 */ /* 0x002fea0003800000 */
[----:B------:R-:W2:Y:S01]  /*2310*/  S2R R8, SR_LANEID ;  /* 0x0000000000087919 */ /* 0x000ea20000000000 */
[----:B------:R-:W-:Y:S01]  /*2320*/  LOP3.LUT R4, R179, 0x3, RZ, 0xc0, !PT ;  /* 0x00000003b3047812 */ /* 0x000fe200078ec0ff */
[----:B------:R-:W-:Y:S01]  /*2330*/  IMAD.MOV.U32 R9, RZ, RZ, 0x3000 ;  /* 0x00003000ff097424 */ /* 0x000fe200078e00ff */
[----:B------:R-:W-:Y:S03]  /*2340*/  WARPSYNC 0xffffffff ;  /* 0xffffffff00007948 */ /* 0x000fe60003800000 */
[C---:B------:R-:W-:Y:S02]  /*2350*/  IMAD R12, R4.reuse, 0x900, RZ ;  /* 0x00000900040c7824 */ /* 0x040fe400078e02ff */
[----:B------:R-:W-:-:S03]  /*2360*/  IMAD R6, R4, R9, 0x80 ;  /* 0x0000008004067424 */ /* 0x000fc600078e0209 */
[C---:B------:R-:W-:Y:S01]  /*2370*/  IADD3 R4, R12.reuse, 0xc080, RZ ;  /* 0x0000c0800c047810 */ /* 0x040fe20007ffe0ff */
[----:B------:R-:W-:Y:S01]  /*2380*/  IMAD R52, R163, 0xff0, R6 ;  /* 0x00000ff0a3347824 */ /* 0x000fe200078e0206 */
[----:B------:R-:W-:-:S04]  /*2390*/  IADD3 R14, R12, 0xc0a0, RZ ;  /* 0x0000c0a00c0e7810 */ /* 0x000fc80007ffe0ff */
[C---:B------:R-:W-:Y:S02]  /*23a0*/  IADD3 R20, R52.reuse, 0x600, RZ ;  /* 0x0000060034147810 */ /* 0x040fe40007ffe0ff */
[C---:B------:R-:W-:Y:S02]  /*23b0*/  IADD3 R40, R52.reuse, 0x900, RZ ;  /* 0x0000090034287810 */ /* 0x040fe40007ffe0ff */
[----:B------:R-:W-:Y:S02]  /*23c0*/  IADD3 R64, R52, 0xc00, RZ ;  /* 0x00000c0034407810 */ /* 0x000fe40007ffe0ff */
[--C-:B--2---:R-:W-:Y:S02]  /*23d0*/  SHF.R.U32.HI R5, RZ, 0x3, R8.reuse ;  /* 0x00000003ff057819 */ /* 0x104fe40000011608 */
[----:B------:R-:W-:Y:S02]  /*23e0*/  LOP3.LUT R7, R8, 0x7, RZ, 0xc0, !PT ;  /* 0x0000000708077812 */ /* 0x000fe400078ec0ff */
[----:B------:R-:W-:Y:S01]  /*23f0*/  SHF.R.U32.HI R8, RZ, 0x4, R8 ;  /* 0x00000004ff087819 */ /* 0x000fe20000011608 */
[----:B------:R-:W-:-:S04]  /*2400*/  IMAD.SHL.U32 R10, R5, 0x8, RZ ;  /* 0x00000008050a7824 */ /* 0x000fc800078e00ff */
[----:B------:R-:W-:Y:S01]  /*2410*/  IMAD.SHL.U32 R8, R8, 0x8, RZ ;  /* 0x0000000808087824 */ /* 0x000fe200078e00ff */
[----:B------:R-:W-:-:S05]  /*2420*/  LOP3.LUT R7, R10, 0x8, R7, 0xe2, !PT ;  /* 0x000000080a077812 */ /* 0x000fca00078ee207 */
[C-C-:B------:R-:W-:Y:S02]  /*2430*/  IMAD R65, R7.reuse, 0x18, R8.reuse ;  /* 0x0000001807417824 */ /* 0x140fe400078e0208 */
[----:B------:R-:W-:Y:S02]  /*2440*/  IMAD R13, R7, 0x48, R8 ;  /* 0x00000048070d7824 */ /* 0x000fe400078e0208 */
[----:B------:R-:W-:Y:S02]  /*2450*/  IMAD.U32 R5, R65, 0x2, R52 ;  /* 0x0000000241057824 */ /* 0x000fe400078e0034 */
[C---:B------:R-:W-:Y:S02]  /*2460*/  IMAD.U32 R188, R13.reuse, 0x2, R4 ;  /* 0x000000020dbc7824 */ /* 0x040fe400078e0004 */
[----:B------:R-:W-:Y:S01]  /*2470*/  IMAD.U32 R187, R13, 0x2, R14 ;  /* 0x000000020dbb7824 */ /* 0x000fe200078e000e */
[C---:B------:R-:W-:Y:S01]  /*2480*/  IADD3 R14, R12.reuse, 0xc0c0, RZ ;  /* 0x0000c0c00c0e7810 */ /* 0x040fe20007ffe0ff */
[----:B------:R-:W-:Y:S01]  /*2490*/  LDSM.16.M88.4 R4, [R5] ;  /* 0x000000000504783b */ /* 0x000fe20000000200 */
[----:B------:R-:W-:Y:S01]  /*24a0*/  IADD3 R12, R12, 0xc0e0, RZ ;  /* 0x0000c0e00c0c7810 */ /* 0x000fe20007ffe0ff */
[----:B------:R-:W-:-:S02]  /*24b0*/  IMAD.U32 R32, R65, 0x2, R20 ;  /* 0x0000000241207824 */ /* 0x000fc400078e0014 */
[----:B------:R-:W2:Y:S01]  /*24c0*/  LDSM.16.MT88.4 R8, [R188] ;  /* 0x00000000bc08783b */ /* 0x000ea20000004200 */
[C---:B------:R-:W-:Y:S02]  /*24d0*/  IMAD.U32 R186, R13.reuse, 0x2, R14 ;  /* 0x000000020dba7824 */ /* 0x040fe400078e000e */
[----:B------:R-:W-:Y:S01]  /*24e0*/  IMAD.U32 R184, R13, 0x2, R12 ;  /* 0x000000020db87824 */ /* 0x000fe200078e000c */
[----:B------:R-:W3:Y:S01]  /*24f0*/  LDSM.16.MT88.4 R48, [R187] ;  /* 0x00000000bb30783b */ /* 0x000ee20000004200 */
[C---:B------:R-:W-:Y:S02]  /*2500*/  IMAD.U32 R56, R65.reuse, 0x2, R40 ;  /* 0x0000000241387824 */ /* 0x040fe400078e0028 */
[C---:B------:R-:W-:Y:S01]  /*2510*/  IMAD.U32 R76, R65.reuse, 0x2, R64 ;  /* 0x00000002414c7824 */ /* 0x040fe200078e0040 */
[----:B------:R-:W4:Y:S04]  /*2520*/  LDSM.16.MT88.4 R44, [R186] ;  /* 0x00000000ba2c783b */ /* 0x000f280000004200 */
[----:B------:R-:W-:Y:S04]  /*2530*/  LDSM.16.MT88.4 R16, [R188] ;  /* 0x00000000bc10783b */ /* 0x000fe80000004200 */
[----:B------:R-:W-:Y:S04]  /*2540*/  LDSM.16.MT88.4 R20, [R187] ;  /* 0x00000000bb14783b */ /* 0x000fe80000004200 */
[----:B------:R-:W-:Y:S04]  /*2550*/  LDSM.16.MT88.4 R24, [R186] ;  /* 0x00000000ba18783b */ /* 0x000fe80000004200 */
[----:B-1----:R-:W-:Y:S04]  /*2560*/  LDSM.16.MT88.4 R28, [R184] ;  /* 0x00000000b81c783b */ /* 0x002fe80000004200 */
[----:B------:R-:W-:Y:S04]  /*2570*/  LDSM.16.M88.4 R32, [R32] ;  /* 0x000000002020783b */ /* 0x000fe80000000200 */
[----:B------:R-:W1:Y:S04]  /*2580*/  LDSM.16.MT88.4 R36, [R188] ;  /* 0x00000000bc24783b */ /* 0x000e680000004200 */
[----:B------:R-:W-:Y:S01]  /*2590*/  LDSM.16.MT88.4 R40, [R187] ;  /* 0x00000000bb28783b */ /* 0x000fe20000004200 */
[C---:B--2---:R-:W-:Y:S03]  /*25a0*/  HMMA.16816.F16 R170, R4.reuse, R8, R170 ;  /* 0x0000000804aa723c */ /* 0x044fe600000008aa */
[----:B------:R-:W-:Y:S04]  /*25b0*/  LDSM.16.M88.4 R56, [R56] ;  /* 0x000000003838783b */ /* 0x000fe80000000200 */
[----:B------:R-:W-:Y:S01]  /*25c0*/  LDSM.16.MT88.4 R60, [R188] ;  /* 0x00000000bc3c783b */ /* 0x000fe20000004200 */
[----:B------:R-:W-:Y:S01]  /*25d0*/  IADD3 R8, R52, 0x300, RZ ;  /* 0x0000030034087810 */ /* 0x000fe20007ffe0ff */
[----:B------:R-:W-:Y:S02]  /*25e0*/  HMMA.16816.F16 R128, R4, R10, R128 ;  /* 0x0000000a0480723c */ /* 0x000fe40000000880 */
[----:B------:R-:W-:Y:S02]  /*25f0*/  LDSM.16.MT88.4 R52, [R184] ;  /* 0x00000000b834783b */ /* 0x000fe40000004200 */
[----:B------:R-:W-:-:S02]  /*2600*/  IMAD.U32 R12, R65, 0x2, R8 ;  /* 0x00000002410c7824 */ /* 0x000fc400078e0008 */
[----:B------:R-:W-:Y:S02]  /*2610*/  LDSM.16.MT88.4 R68, [R186] ;  /* 0x00000000ba44783b */ /* 0x000fe40000004200 */
[C---:B---3--:R-:W-:Y:S02]  /*2620*/  HMMA.16816.F16 R168, R4.reuse, R48, R168 ;  /* 0x0000003004a8723c */ /* 0x048fe400000008a8 */
[----:B------:R-:W2:Y:S04]  /*2630*/  LDSM.16.MT88.4 R8, [R184] ;  /* 0x00000000b808783b */ /* 0x000ea80000004200 */
[----:B------:R-:W3:Y:S02]  /*2640*/  LDSM.16.M88.4 R12, [R12] ;  /* 0x000000000c0c783b */ /* 0x000ee40000000200 */
[C---:B------:R-:W-:Y:S02]  /*2650*/  HMMA.16816.F16 R126, R4.reuse, R50, R126 ;  /* 0x00000032047e723c */ /* 0x040fe4000000087e */
[----:B------:R-:W5:Y:S04]  /*2660*/  LDSM.16.MT88.4 R48, [R186] ;  /* 0x00000000ba30783b */ /* 0x000f680000004200 */
[----:B------:R-:W3:Y:S02]  /*2670*/  LDSM.16.MT88.4 R64, [R187] ;  /* 0x00000000bb40783b */ /* 0x000ee40000004200 */
[C---:B----4-:R-:W-:Y:S02]  /*2680*/  HMMA.16816.F16 R166, R4.reuse, R44, R166 ;  /* 0x0000002c04a6723c */ /* 0x050fe400000008a6 */
[----:B------:R-:W4:Y:S04]  /*2690*/  LDSM.16.MT88.4 R72, [R184] ;  /* 0x00000000b848783b */ /* 0x000f280000004200 */
[----:B------:R-:W-:Y:S02]  /*26a0*/  LDSM.16.M88.4 R76, [R76] ;  /* 0x000000004c4c783b */ /* 0x000fe40000000200 */
[----:B------:R-:W-:Y:S02]  /*26b0*/  HMMA.16816.F16 R124, R4, R46, R124 ;  /* 0x0000002e047c723c */ /* 0x000fe4000000087c */
[----:B------:R-:W4:Y:S04]  /*26c0*/  LDSM.16.MT88.4 R80, [R188] ;  /* 0x00000000bc50783b */ /* 0x000f280000004200 */
[----:B------:R-:W4:Y:S02]  /*26d0*/  LDSM.16.MT88.4 R84, [R187] ;  /* 0x00000000bb54783b */ /* 0x000f240000004200 */
[C---:B-1----:R-:W-:Y:S02]  /*26e0*/  HMMA.16816.F16 R152, R32.reuse, R36, R152 ;  /* 0x000000242098723c */ /* 0x042fe40000000898 */
[----:B------:R-:W1:Y:S04]  /*26f0*/  LDSM.16.MT88.4 R88, [R186] ;  /* 0x00000000ba58783b */ /* 0x000e680000004200 */
[----:B------:R-:W1:Y:S02]  /*2700*/  LDSM.16.MT88.4 R44, [R184] ;  /* 0x00000000b82c783b */ /* 0x000e640000004200 */
[----:B------:R-:W-:Y:S08]  /*2710*/  HMMA.16816.F16 R112, R32, R38, R112 ;  /* 0x000000262070723c */ /* 0x000ff00000000870 */
[C---:B--2---:R-:W-:Y:S08]  /*2720*/  HMMA.16816.F16 R164, R4.reuse, R8, R164 ;  /* 0x0000000804a4723c */ /* 0x044ff000000008a4 */
[----:B------:R-:W-:Y:S08]  /*2730*/  HMMA.16816.F16 R122, R4, R10, R122 ;  /* 0x0000000a047a723c */ /* 0x000ff0000000087a */
[C---:B---3--:R-:W-:Y:S08]  /*2740*/  HMMA.16816.F16 R160, R12.reuse, R16, R160 ;  /* 0x000000100ca0723c */ /* 0x048ff000000008a0 */
[C---:B------:R-:W-:Y:S08]  /*2750*/  HMMA.16816.F16 R120, R12.reuse, R18, R120 ;  /* 0x000000120c78723c */ /* 0x040ff00000000878 */
[C---:B------:R-:W-:Y:S08]  /*2760*/  HMMA.16816.F16 R158, R12.reuse, R20, R158 ;  /* 0x000000140c9e723c */ /* 0x040ff0000000089e */
[C---:B------:R-:W-:Y:S08]  /*2770*/  HMMA.16816.F16 R118, R12.reuse, R22, R118 ;  /* 0x000000160c76723c */ /* 0x040ff00000000876 */
[C---:B------:R-:W-:Y:S08]  /*2780*/  HMMA.16816.F16 R156, R12.reuse, R24, R156 ;  /* 0x000000180c9c723c */ /* 0x040ff0000000089c */
[C---:B------:R-:W-:Y:S08]  /*2790*/  HMMA.16816.F16 R116, R12.reuse, R26, R116 ;  /* 0x0000001a0c74723c */ /* 0x040ff00000000874 */
[C---:B------:R-:W-:Y:S08]  /*27a0*/  HMMA.16816.F16 R154, R12.reuse, R28, R154 ;  /* 0x0000001c0c9a723c */ /* 0x040ff0000000089a */
[----:B------:R-:W-:Y:S08]  /*27b0*/  HMMA.16816.F16 R114, R12, R30, R114 ;  /* 0x0000001e0c72723c */ /* 0x000ff00000000872 */
[C---:B------:R-:W-:Y:S08]  /*27c0*/  HMMA.16816.F16 R150, R32.reuse, R40, R150 ;  /* 0x000000282096723c */ /* 0x040ff00000000896 */
[C---:B------:R-:W-:Y:S08]  /*27d0*/  HMMA.16816.F16 R110, R32.reuse, R42, R110 ;  /* 0x0000002a206e723c */ /* 0x040ff0000000086e */
[C---:B-----5:R-:W-:Y:S08]  /*27e0*/  HMMA.16816.F16 R148, R32.reuse, R48, R148 ;  /* 0x000000302094723c */ /* 0x060ff00000000894 */
[C---:B------:R-:W-:Y:S08]  /*27f0*/  HMMA.16816.F16 R108, R32.reuse, R50, R108 ;  /* 0x00000032206c723c */ /* 0x040ff0000000086c */
[C---:B------:R-:W-:Y:S08]  /*2800*/  HMMA.16816.F16 R146, R32.reuse, R52, R146 ;  /* 0x000000342092723c */ /* 0x040ff00000000892 */
[----:B------:R-:W-:Y:S08]  /*2810*/  HMMA.16816.F16 R106, R32, R54, R106 ;  /* 0x00000036206a723c */ /* 0x000ff0000000086a */
[C---:B------:R-:W-:Y:S08]  /*2820*/  HMMA.16816.F16 R144, R56.reuse, R60, R144 ;  /* 0x0000003c3890723c */ /* 0x040ff00000000890 */
[C---:B------:R-:W-:Y:S08]  /*2830*/  HMMA.16816.F16 R104, R56.reuse, R62, R104 ;  /* 0x0000003e3868723c */ /* 0x040ff00000000868 */
[C---:B------:R-:W-:Y:S08]  /*2840*/  HMMA.16816.F16 R142, R56.reuse, R64, R142 ;  /* 0x00000040388e723c */ /* 0x040ff0000000088e */
[C---:B------:R-:W-:Y:S08]  /*2850*/  HMMA.16816.F16 R102, R56.reuse, R66, R102 ;  /* 0x000000423866723c */ /* 0x040ff00000000866 */
[C---:B------:R-:W-:Y:S08]  /*2860*/  HMMA.16816.F16 R140, R56.reuse, R68, R140 ;  /* 0x00000044388c723c */ /* 0x040ff0000000088c */
[C---:B------:R-:W-:Y:S08]  /*2870*/  HMMA.16816.F16 R100, R56.reuse, R70, R100 ;  /* 0x000000463864723c */ /* 0x040ff00000000864 */
[C---:B----4-:R-:W-:Y:S08]  /*2880*/  HMMA.16816.F16 R138, R56.reuse, R72, R138 ;  /* 0x00000048388a723c */ /* 0x050ff0000000088a */
[----:B------:R-:W-:Y:S08]  /*2890*/  HMMA.16816.F16 R98, R56, R74, R98 ;  /* 0x0000004a3862723c */ /* 0x000ff00000000862 */
[C---:B------:R-:W-:Y:S08]  /*28a0*/  HMMA.16816.F16 R136, R76.reuse, R80, R136 ;  /* 0x000000504c88723c */ /* 0x040ff00000000888 */
[C---:B------:R-:W-:Y:S08]  /*28b0*/  HMMA.16816.F16 R96, R76.reuse, R82, R96 ;  /* 0x000000524c60723c */ /* 0x040ff00000000860 */
[C---:B------:R-:W-:Y:S08]  /*28c0*/  HMMA.16816.F16 R134, R76.reuse, R84, R134 ;  /* 0x000000544c86723c */ /* 0x040ff00000000886 */
[C---:B------:R-:W-:Y:S08]  /*28d0*/  HMMA.16816.F16 R94, R76.reuse, R86, R94 ;  /* 0x000000564c5e723c */ /* 0x040ff0000000085e */
[C---:B-1----:R-:W-:Y:S08]  /*28e0*/  HMMA.16816.F16 R132, R76.reuse, R88, R132 ;  /* 0x000000584c84723c */ /* 0x042ff00000000884 */
[C---:B------:R-:W-:Y:S08]  /*28f0*/  HMMA.16816.F16 R92, R76.reuse, R90, R92 ;  /* 0x0000005a4c5c723c */ /* 0x040ff0000000085c */
[C---:B------:R-:W-:Y:S08]  /*2900*/  HMMA.16816.F16 R130, R76.reuse, R44, R130 ;  /* 0x0000002c4c82723c */ /* 0x040ff00000000882 */
[----:B------:R-:W-:Y:S01]  /*2910*/  HMMA.16816.F16 R2, R76, R46, R2 ;  /* 0x0000002e4c02723c */ /* 0x000fe20000000802 */
[----:B------:R-:W-:Y:S10]  /*2920*/  @!UPT UIADD3 URZ, URZ, URZ, URZ ;  /* 0x0000003f3f3ff290 */ /* 0x000ff4000fffe03f */
[----:B------:R-:W-:Y:S11]  /*2930*/  BRA `(.L_x_29) ;  /* 0x000017f000007947 */ /* 0x000ff60003800000 */
.L_x_28:
[----:B------:R-:W-:-:S04]  /*2940*/  IADD3 R4, R179, 0x3, RZ ;  /* 0x00000003b3047810 */ /* 0x000fc80007ffe0ff */
[----:B------:R-:W-:-:S13]  /*2950*/  ISETP.GE.AND P0, PT, R4, UR5, PT ;  /* 0x0000000504007c0c */ /* 0x000fda000bf06270 */
[----:B------:R-:W-:Y:S05]  /*2960*/  @!P0 BRA `(.L_x_30) ;  /* 0x0000002000008947 */ /* 0x000fea0003800000 */
[----:B------:R-:W-:-:S04]  /*2970*/  DEPBAR.LE SB0, 0x0 ;  /* 0x000080000000791a */ /* 0x000fc80000000000 */
[----:B------:R-:W-:Y:S05]  /*2980*/  BRA `(.L_x_29) ;  /* 0x000017a000007947 */ /* 0x000fea0003800000 */
.L_x_30:
[----:B------:R-:W-:Y:S01]  /*2990*/  ISETP.GT.AND P0, PT, R11, 0x1ff, PT ;  /* 0x000001ff0b00780c */ /* 0x000fe20003f04270 */
[----:B------:R-:W-:-:S12]  /*29a0*/  BSSY B1, `(.L_x_31) ;  /* 0x00000c4000017945 */ /* 0x000fd80003800000 */
[----:B------:R-:W-:Y:S05]  /*29b0*/  @P0 BRA `(.L_x_32) ;  /* 0x00000c2000000947 */ /* 0x000fea0003800000 */
[C---:B------:R-:W-:Y:S01]  /*29c0*/  IMNMX R4, R11.reuse, 0x1e0, !PT ;  /* 0x000001e00b047817 */ /* 0x040fe20007800200 */
[----:B------:R-:W-:Y:S01]  /*29d0*/  BSSY B0, `(.L_x_33) ;  /* 0x0000051000007945 */ /* 0x000fe20003800000 */
[----:B------:R-:W-:Y:S02]  /*29e0*/  IMAD.MOV.U32 R10, RZ, RZ, R11 ;  /* 0x000000ffff0a7224 */ /* 0x000fe400078e000b */
[----:B------:R-:W-:-:S04]  /*29f0*/  IADD3 R6, -R11, 0x1f, R4 ;  /* 0x0000001f0b067810 */ /* 0x000fc80007ffe104 */
[----:B------:R-:W-:-:S04]  /*2a00*/  LEA.HI R4, R6, 0x1, RZ, 0x1b ;  /* 0x0000000106047811 */ /* 0x000fc800078fd8ff */
[----:B------:R-:W-:-:S13]  /*2a10*/  LOP3.LUT P0, RZ, R4, 0x3, RZ, 0xc0, !PT ;  /* 0x0000000304ff7812 */ /* 0x000fda000780c0ff */
[----:B------:R-:W-:Y:S05]  /*2a20*/  @!P0 BRA `(.L_x_34) ;  /* 0x000004b000008947 */ /* 0x000fea0003800000 */
[----:B------:R-:W-:Y:S01]  /*2a30*/  IMAD R5, R179, 0x10, R172 ;  /* 0x00000010b3057824 */ /* 0x000fe200078e02ac */
[----:B------:R-:W-:Y:S01]  /*2a40*/  LOP3.LUT R8, R4, 0x3, RZ, 0xc0, !PT ;  /* 0x0000000304087812 */ /* 0x000fe200078ec0ff */
[----:B------:R-:W-:Y:S03]  /*2a50*/  BSSY B2, `(.L_x_35) ;  /* 0x0000016000027945 */ /* 0x000fe60003800000 */
[----:B------:R-:W-:Y:S01]  /*2a60*/  IADD3 R9, R5, 0x30, RZ ;  /* 0x0000003005097810 */ /* 0x000fe20007ffe0ff */
[----:B------:R-:W-:Y:S01]  /*2a70*/  IMAD.IADD R5, R162, 0x1, R181 ;  /* 0x00000001a2057824 */ /* 0x000fe200078e02b5 */
[----:B------:R-:W-:Y:S02]  /*2a80*/  ISETP.NE.AND P1, PT, R8, 0x1, PT ;  /* 0x000000010800780c */ /* 0x000fe40003f25270 */
[----:B------:R-:W-:-:S04]  /*2a90*/  ISETP.GE.AND P0, PT, R9, c[0x0][0x180], PT ;  /* 0x0000600009007a0c */ /* 0x000fc80003f06270 */
[----:B------:R-:W-:-:S13]  /*2aa0*/  ISETP.GE.OR P0, PT, R5, c[0x0][0x178], P0 ;  /* 0x00005e0005007a0c */ /* 0x000fda0000706670 */
[----:B------:R-:W-:Y:S05]  /*2ab0*/  @P0 BRA `(.L_x_36) ;  /* 0x000000f000000947 */ /* 0x000fea0003800000 */
[----:B------:R-:W-:Y:S01]  /*2ac0*/  IADD3 R4, R179, -0x1, RZ ;  /* 0xffffffffb3047810 */ /* 0x000fe20007ffe0ff */
[----:B------:R-:W-:Y:S01]  /*2ad0*/  IMAD R10, R5, c[0x0][0x180], RZ ;  /* 0x00006000050a7a24 */ /* 0x000fe200078e02ff */
[----:B------:R-:W-:Y:S01]  /*2ae0*/  SHF.R.S32.HI R5, RZ, 0x1f, R9 ;  /* 0x0000001fff057819 */ /* 0x000fe20000011409 */
[----:B------:R-:W-:Y:S01]  /*2af0*/  IMAD R7, R181, 0x18, R172 ;  /* 0x00000018b5077824 */ /* 0x000fe200078e02ac */
[----:B------:R-:W-:Y:S02]  /*2b00*/  LOP3.LUT R4, R4, 0x3, RZ, 0xc0, !PT ;  /* 0x0000000304047812 */ /* 0x000fe400078ec0ff */
[----:B------:R-:W-:-:S03]  /*2b10*/  IADD3 R9, P0, R10, R9, RZ ;  /* 0x000000090a097210 */ /* 0x000fc60007f1e0ff */
[----:B------:R-:W-:Y:S01]  /*2b20*/  IMAD R7, R4, 0x1800, R7 ;  /* 0x0000180004077824 */ /* 0x000fe200078e0207 */
[----:B------:R-:W-:Y:S02]  /*2b30*/  LEA.HI.X.SX32 R10, R10, R5, 0x1, P0 ;  /* 0x000000050a0a7211 */ /* 0x000fe400000f0eff */
[----:B------:R-:W-:Y:S01]  /*2b40*/  LEA R4, P0, R9, c[0x0][0x160], 0x1 ;  /* 0x0000580009047a11 */ /* 0x000fe200078008ff */
[----:B------:R-:W-:-:S03]  /*2b50*/  IMAD.SHL.U32 R7, R7, 0x2, RZ ;  /* 0x0000000207077824 */ /* 0x000fc600078e00ff */
[----:B------:R-:W-:-:S05]  /*2b60*/  LEA.HI.X R5, R9, c[0x0][0x164], R10, 0x1, P0 ;  /* 0x0000590009057a11 */ /* 0x000fca00000f0c0a */
[----:B------:R-:W-:Y:S01]  /*2b70*/  @!PT LDS RZ, [RZ] ;  /* 0x00000000fffff984 */ /* 0x000fe20000000800 */
[----:B------:R-:W-:Y:S01]  /*2b80*/  @!PT LDS RZ, [RZ] ;  /* 0x00000000fffff984 */ /* 0x000fe20000000800 */
[----:B------:R-:W-:Y:S01]  /*2b90*/  @!PT LDS RZ, [RZ] ;  /* 0x00000000fffff984 */ /* 0x000fe20000000800 */
[----:B------:R2:W-:Y:S04]  /*2ba0*/  LDGSTS.E.128 [R7+0x80], [R4.64] ;  /* 0x0008000004077fae */ /* 0x0005e8000b921c46 */
.L_x_36:
[----:B------:R-:W-:Y:S05]  /*2bb0*/  BSYNC B2 ;  /* 0x0000000000027941 */ /* 0x000fea0003800000 */
.L_x_35:
[----:B------:R-:W-:Y:S01]  /*2bc0*/  IADD3 R10, R11, 0x20, RZ ;  /* 0x000000200b0a7810 */ /* 0x000fe20007ffe0ff */
[----:B------:R-:W-:Y:S05]  /*2bd0*/  @!P1 BRA `(.L_x_34) ;  /* 0x0000030000009947 */ /* 0x000fea0003800000 */
[----:B--2---:R-:W-:Y:S01]  /*2be0*/  IMAD R4, R179, 0x10, R174 ;  /* 0x00000010b3047824 */ /* 0x004fe200078e02ae */
[----:B------:R-:W-:Y:S01]  /*2bf0*/  BSSY B2, `(.L_x_37) ;  /* 0x0000016000027945 */ /* 0x000fe20003800000 */
[----:B------:R-:W-:-:S03]  /*2c00*/  ISETP.NE.AND P1, PT, R8, 0x2, PT ;  /* 0x000000020800780c */ /* 0x000fc60003f25270 */
[----:B------:R-:W-:Y:S01]  /*2c10*/  IADD3 R5, R4, 0x30, RZ ;  /* 0x0000003004057810 */ /* 0x000fe20007ffe0ff */
[----:B------:R-:W-:-:S03]  /*2c20*/  IMAD.IADD R4, R162, 0x1, R183 ;  /* 0x00000001a2047824 */ /* 0x000fc600078e02b7 */
        /* <DEDUP_REMOVED lines=18> */
.L_x_38:
[----:B------:R-:W-:Y:S05]  /*2d50*/  BSYNC B2 ;  /* 0x0000000000027941 */ /* 0x000fea0003800000 */
.L_x_37:
[----:B------:R-:W-:Y:S01]  /*2d60*/  IADD3 R10, R11, 0x40, RZ ;  /* 0x000000400b0a7810 */ /* 0x000fe20007ffe0ff */
[----:B------:R-:W-:Y:S05]  /*2d70*/  @!P1 BRA `(.L_x_34) ;  /* 0x0000016000009947 */ /* 0x000fea0003800000 */
[----:B--2---:R-:W-:Y:S01]  /*2d80*/  IMAD R4, R179, 0x10, R176 ;  /* 0x00000010b3047824 */ /* 0x004fe200078e02b0 */
[----:B------:R-:W-:-:S04]  /*2d90*/  IADD3 R10, R11, 0x60, RZ ;  /* 0x000000600b0a7810 */ /* 0x000fc80007ffe0ff */
        /* <DEDUP_REMOVED lines=20> */
.L_x_34:
[----:B------:R-:W-:Y:S05]  /*2ee0*/  BSYNC B0 ;  /* 0x0000000000007941 */ /* 0x000fea0003800000 */
.L_x_33:
[----:B------:R-:W-:-:S13]  /*2ef0*/  ISETP.GE.U32.AND P0, PT, R6, 0x60, PT ;  /* 0x000000600600780c */ /* 0x000fda0003f06070 */
[----:B------:R-:W-:Y:S05]  /*2f00*/  @!P0 BRA `(.L_x_32) ;  /* 0x000006d000008947 */ /* 0x000fea0003800000 */
[----:B------:R-:W-:-:S05]  /*2f10*/  IMAD.SHL.U32 R11, R10, 0x8, RZ ;  /* 0x000000080a0b7824 */ /* 0x000fca00078e00ff */
.L_x_41:
[C---:B--2---:R-:W-:Y:S01]  /*2f20*/  IADD3 R5, R11.reuse, 0x100, RZ ;  /* 0x000001000b057810 */ /* 0x044fe20007ffe0ff */
[----:B------:R-:W-:Y:S01]  /*2f30*/  BSSY B0, `(.L_x_39) ;  /* 0x0000068000007945 */ /* 0x000fe20003800000 */
[----:B------:R-:W-:Y:S02]  /*2f40*/  SHF.R.S32.HI R4, RZ, 0x1f, R11 ;  /* 0x0000001fff047819 */ /* 0x000fe4000001140b */
[----:B------:R-:W-:Y:S02]  /*2f50*/  SHF.R.S32.HI R6, RZ, 0x1f, R5 ;  /* 0x0000001fff067819 */ /* 0x000fe40000011405 */
[----:B------:R-:W-:Y:S02]  /*2f60*/  LEA.HI R4, R4, R11, RZ, 0x4 ;  /* 0x0000000b04047211 */ /* 0x000fe400078f20ff */
[----:B------:R-:W-:Y:S02]  /*2f70*/  IADD3 R7, R11, 0x200, RZ ;  /* 0x000002000b077810 */ /* 0x000fe40007ffe0ff */
[----:B------:R-:W-:-:S02]  /*2f80*/  LEA.HI R6, R6, R5, RZ, 0x4 ;  /* 0x0000000506067211 */ /* 0x000fc400078f20ff */
[----:B------:R-:W-:Y:S02]  /*2f90*/  LOP3.LUT R4, R4, 0xfffffff0, RZ, 0xc0, !PT ;  /* 0xfffffff004047812 */ /* 0x000fe400078ec0ff */
[----:B------:R-:W-:Y:S02]  /*2fa0*/  SHF.R.S32.HI R8, RZ, 0x1f, R7 ;  /* 0x0000001fff087819 */ /* 0x000fe40000011407 */
[----:B------:R-:W-:Y:S01]  /*2fb0*/  LOP3.LUT R6, R6, 0xfffffff0, RZ, 0xc0, !PT ;  /* 0xfffffff006067812 */ /* 0x000fe200078ec0ff */
[----:B------:R-:W-:Y:S01]  /*2fc0*/  IMAD.IADD R14, R11, 0x1, -R4 ;  /* 0x000000010b0e7824 */ /* 0x000fe200078e0a04 */
[----:B------:R-:W-:Y:S02]  /*2fd0*/  LEA.HI R8, R8, R7, RZ, 0x4 ;  /* 0x0000000708087211 */ /* 0x000fe400078f20ff */
[----:B------:R-:W-:Y:S01]  /*2fe0*/  LEA.HI R4, R10, R10, RZ, 0x1 ;  /* 0x0000000a0a047211 */ /* 0x000fe200078f08ff */
[----:B------:R-:W-:Y:S01]  /*2ff0*/  IMAD.IADD R16, R5, 0x1, -R6 ;  /* 0x0000000105107824 */ /* 0x000fe200078e0a06 */
[----:B------:R-:W-:Y:S01]  /*3000*/  LOP3.LUT R8, R8, 0xfffffff0, RZ, 0xc0, !PT ;  /* 0xfffffff008087812 */ /* 0x000fe200078ec0ff */
[C---:B------:R-:W-:Y:S01]  /*3010*/  IMAD R5, R179.reuse, 0x10, R14 ;  /* 0x00000010b3057824 */ /* 0x040fe200078e020e */
[----:B------:R-:W-:Y:S01]  /*3020*/  SHF.R.S32.HI R13, RZ, 0x1, R4 ;  /* 0x00000001ff0d7819 */ /* 0x000fe20000011404 */
[----:B------:R-:W-:Y:S01]  /*3030*/  IMAD R4, R179, 0x10, R16 ;  /* 0x00000010b3047824 */ /* 0x000fe200078e0210 */
[----:B------:R-:W-:Y:S01]  /*3040*/  IADD3 R6, R10, 0x20, RZ ;  /* 0x000000200a067810 */ /* 0x000fe20007ffe0ff */
[----:B------:R-:W-:Y:S01]  /*3050*/  IMAD.IADD R22, R7, 0x1, -R8 ;  /* 0x0000000107167824 */ /* 0x000fe200078e0a08 */
[----:B------:R-:W-:Y:S01]  /*3060*/  IADD3 R15, R5, 0x30, RZ ;  /* 0x00000030050f7810 */ /* 0x000fe20007ffe0ff */
[----:B------:R-:W-:Y:S01]  /*3070*/  IMAD.IADD R12, R162, 0x1, R13 ;  /* 0x00000001a20c7824 */ /* 0x000fe200078e020d */
[----:B------:R-:W-:Y:S01]  /*3080*/  IADD3 R7, R10, 0x40, RZ ;  /* 0x000000400a077810 */ /* 0x000fe20007ffe0ff */
[----:B------:R-:W-:Y:S01]  /*3090*/  IMAD R5, R179, 0x10, R22 ;  /* 0x00000010b3057824 */ /* 0x000fe200078e0216 */
[----:B------:R-:W-:-:S02]  /*30a0*/  ISETP.GE.AND P1, PT, R15, c[0x0][0x180], PT ;  /* 0x000060000f007a0c */ /* 0x000fc40003f26270 */
[----:B------:R-:W-:Y:S02]  /*30b0*/  LEA.HI R6, R6, R6, RZ, 0x1 ;  /* 0x0000000606067211 */ /* 0x000fe400078f08ff */
[----:B------:R-:W-:Y:S02]  /*30c0*/  LEA.HI R7, R7, R7, RZ, 0x1 ;  /* 0x0000000707077211 */ /* 0x000fe400078f08ff */
[----:B------:R-:W-:Y:S02]  /*30d0*/  ISETP.GE.OR P1, PT, R12, c[0x0][0x178], P1 ;  /* 0x00005e000c007a0c */ /* 0x000fe40000f26670 */
[----:B------:R-:W-:Y:S02]  /*30e0*/  SHF.R.S32.HI R17, RZ, 0x1, R6 ;  /* 0x00000001ff117819 */ /* 0x000fe40000011406 */
[----:B------:R-:W-:Y:S02]  /*30f0*/  SHF.R.S32.HI R19, RZ, 0x1, R7 ;  /* 0x00000001ff137819 */ /* 0x000fe40000011407 */
[----:B------:R-:W-:Y:S01]  /*3100*/  IADD3 R20, R4, 0x30, RZ ;  /* 0x0000003004147810 */ /* 0x000fe20007ffe0ff */
[C---:B------:R-:W-:Y:S01]  /*3110*/  IMAD.IADD R18, R162.reuse, 0x1, R17 ;  /* 0x00000001a2127824 */ /* 0x040fe200078e0211 */
[----:B------:R-:W-:Y:S01]  /*3120*/  IADD3 R24, R5, 0x30, RZ ;  /* 0x0000003005187810 */ /* 0x000fe20007ffe0ff */
[----:B------:R-:W-:Y:S01]  /*3130*/  IMAD.IADD R21, R162, 0x1, R19 ;  /* 0x00000001a2157824 */ /* 0x000fe200078e0213 */
[----:B------:R-:W-:-:S02]  /*3140*/  IADD3 R8, R11, 0x300, RZ ;  /* 0x000003000b087810 */ /* 0x000fc40007ffe0ff */
[----:B------:R-:W-:Y:S01]  /*3150*/  ISETP.GE.AND P0, PT, R20, c[0x0][0x180], PT ;  /* 0x0000600014007a0c */ /* 0x000fe20003f06270 */
[----:B------:R-:W-:Y:S01]  /*3160*/  @!P1 IMAD R4, R12, c[0x0][0x180], RZ ;  /* 0x000060000c049a24 */ /* 0x000fe200078e02ff */
[----:B------:R-:W-:Y:S01]  /*3170*/  ISETP.GE.AND P2, PT, R24, c[0x0][0x180], PT ;  /* 0x0000600018007a0c */ /* 0x000fe20003f46270 */
[----:B------:R-:W-:Y:S01]  /*3180*/  @!P1 IMAD R5, R13, 0x18, R14 ;  /* 0x000000180d059824 */ /* 0x000fe200078e020e */
[----:B------:R-:W-:Y:S02]  /*3190*/  SHF.R.S32.HI R9, RZ, 0x1f, R8 ;  /* 0x0000001fff097819 */ /* 0x000fe40000011408 */
[----:B------:R-:W-:Y:S02]  /*31a0*/  ISETP.GE.OR P0, PT, R18, c[0x0][0x178], P0 ;  /* 0x00005e0012007a0c */ /* 0x000fe40000706670 */
[----:B------:R-:W-:Y:S02]  /*31b0*/  ISETP.GE.OR P2, PT, R21, c[0x0][0x178], P2 ;  /* 0x00005e0015007a0c */ /* 0x000fe40001746670 */
[----:B------:R-:W-:-:S02]  /*31c0*/  LEA.HI R9, R9, R8, RZ, 0x4 ;  /* 0x0000000809097211 */ /* 0x000fc400078f20ff */
[----:B------:R-:W-:Y:S02]  /*31d0*/  @!P1 IADD3 R6, R179, -0x1, RZ ;  /* 0xffffffffb3069810 */ /* 0x000fe40007ffe0ff */
[----:B------:R-:W-:Y:S02]  /*31e0*/  @!P1 SHF.R.S32.HI R7, RZ, 0x1f, R15 ;  /* 0x0000001fff079819 */ /* 0x000fe4000001140f */
[----:B------:R-:W-:Y:S02]  /*31f0*/  @!P1 IADD3 R12, P3, R15, R4, RZ ;  /* 0x000000040f0c9210 */ /* 0x000fe40007f7e0ff */
[----:B------:R-:W-:Y:S02]  /*3200*/  LOP3.LUT R9, R9, 0xfffffff0, RZ, 0xc0, !PT ;  /* 0xfffffff009097812 */ /* 0x000fe400078ec0ff */
[----:B------:R-:W-:Y:S01]  /*3210*/  @!P1 LOP3.LUT R14, R6, 0x3, RZ, 0xc0, !PT ;  /* 0x00000003060e9812 */ /* 0x000fe200078ec0ff */
[----:B------:R-:W-:Y:S01]  /*3220*/  @!P0 IMAD R6, R17, 0x18, R16 ;  /* 0x0000001811068824 */ /* 0x000fe200078e0210 */
[----:B------:R-:W-:Y:S01]  /*3230*/  @!P1 LEA.HI.X.SX32 R7, R4, R7, 0x1, P3 ;  /* 0x0000000704079211 */ /* 0x000fe200018f0eff */
[----:B------:R-:W-:Y:S01]  /*3240*/  IMAD.IADD R26, R8, 0x1, -R9 ;  /* 0x00000001081a7824 */ /* 0x000fe200078e0a09 */
[----:B------:R-:W-:Y:S01]  /*3250*/  @!P1 LEA R4, P3, R12, c[0x0][0x160], 0x1 ;  /* 0x000058000c049a11 */ /* 0x000fe200078608ff */
[----:B------:R-:W-:Y:S01]  /*3260*/  @!P1 IMAD R13, R14, 0x1800, R5 ;  /* 0x000018000e0d9824 */ /* 0x000fe200078e0205 */
[----:B------:R-:W-:Y:S01]  /*3270*/  @!P0 IADD3 R14, R179, -0x1, RZ ;  /* 0xffffffffb30e8810 */ /* 0x000fe20007ffe0ff */
[----:B------:R-:W-:Y:S01]  /*3280*/  @!P2 IMAD R9, R21, c[0x0][0x180], RZ ;  /* 0x000060001509aa24 */ /* 0x000fe200078e02ff */
[----:B------:R-:W-:Y:S01]  /*3290*/  @!P1 LEA.HI.X R5, R12, c[0x0][0x164], R7, 0x1, P3 ;  /* 0x000059000c059a11 */ /* 0x000fe200018f0c07 */
[----:B------:R-:W-:Y:S01]  /*32a0*/  @!P0 IMAD R7, R18, c[0x0][0x180], RZ ;  /* 0x0000600012078a24 */ /* 0x000fe200078e02ff */
[----:B------:R-:W-:Y:S01]  /*32b0*/  @!P2 IADD3 R17, R179, -0x1, RZ ;  /* 0xffffffffb311a810 */ /* 0x000fe20007ffe0ff */
[----:B------:R-:W-:Y:S01]  /*32c0*/  @!P2 IMAD R8, R19, 0x18, R22 ;  /* 0x000000181308a824 */ /* 0x000fe200078e0216 */
[----:B------:R-:W-:Y:S01]  /*32d0*/  @!P0 LOP3.LUT R15, R14, 0x3, RZ, 0xc0, !PT ;  /* 0x000000030e0f8812 */ /* 0x000fe200078ec0ff */
[----:B------:R-:W-:Y:S01]  /*32e0*/  @!P1 IMAD.SHL.U32 R13, R13, 0x2, RZ ;  /* 0x000000020d0d9824 */ /* 0x000fe200078e00ff */
[----:B------:R-:W-:-:S02]  /*32f0*/  @!P2 SHF.R.S32.HI R14, RZ, 0x1f, R24 ;  /* 0x0000001fff0ea819 */ /* 0x000fc40000011418 */
[----:B------:R-:W-:Y:S01]  /*3300*/  @!P2 IADD3 R16, P4, R24, R9, RZ ;  /* 0x000000091810a210 */ /* 0x000fe20007f9e0ff */
[----:B------:R-:W-:Y:S01]  /*3310*/  @!P0 IMAD R15, R15, 0x1800, R6 ;  /* 0x000018000f0f8824 */ /* 0x000fe200078e0206 */
[----:B------:R-:W-:Y:S01]  /*3320*/  @!P2 LOP3.LUT R17, R17, 0x3, RZ, 0xc0, !PT ;  /* 0x000000031111a812 */ /* 0x000fe200078ec0ff */
[----:B------:R-:W-:Y:S01]  /*3330*/  @!PT LDS RZ, [RZ] ;  /* 0x00000000fffff984 */ /* 0x000fe20000000800 */
[----:B------:R-:W-:Y:S01]  /*3340*/  @!PT LDS RZ, [RZ] ;  /* 0x00000000fffff984 */ /* 0x000fe20000000800 */
[----:B------:R-:W-:Y:S01]  /*3350*/  @!PT LDS RZ, [RZ] ;  /* 0x00000000fffff984 */ /* 0x000fe20000000800 */
[----:B------:R2:W-:Y:S01]  /*3360*/  @!P1 LDGSTS.E.128 [R13+0x80], [R4.64] ;  /* 0x00080000040d9fae */ /* 0x0005e2000b921c46 */
[----:B------:R-:W-:Y:S01]  /*3370*/  @!P0 SHF.R.S32.HI R12, RZ, 0x1f, R20 ;  /* 0x0000001fff0c8819 */ /* 0x000fe20000011414 */
[----:B------:R-:W-:Y:S01]  /*3380*/  @!P0 IMAD.SHL.U32 R15, R15, 0x2, RZ ;  /* 0x000000020f0f8824 */ /* 0x000fe200078e00ff */
[----:B------:R-:W-:Y:S01]  /*3390*/  @!P0 IADD3 R18, P3, R20, R7, RZ ;  /* 0x0000000714128210 */ /* 0x000fe20007f7e0ff */
[----:B------:R-:W-:Y:S01]  /*33a0*/  @!P2 IMAD R17, R17, 0x1800, R8 ;  /* 0x000018001111a824 */ /* 0x000fe200078e0208 */
[----:B------:R-:W-:Y:S01]  /*33b0*/  @!P2 LEA.HI.X.SX32 R19, R9, R14, 0x1, P4 ;  /* 0x0000000e0913a211 */ /* 0x000fe200020f0eff */
[----:B------:R-:W-:Y:S01]  /*33c0*/  IMAD R14, R179, 0x10, R26 ;  /* 0x00000010b30e7824 */ /* 0x000fe200078e021a */
[----:B------:R-:W-:Y:S01]  /*33d0*/  IADD3 R9, R10, 0x60, RZ ;  /* 0x000000600a097810 */ /* 0x000fe20007ffe0ff */
[----:B------:R-:W-:Y:S01]  /*33e0*/  @!P2 IMAD.SHL.U32 R17, R17, 0x2, RZ ;  /* 0x000000021111a824 */ /* 0x000fe200078e00ff */
[----:B------:R-:W-:-:S02]  /*33f0*/  @!P0 LEA.HI.X.SX32 R7, R7, R12, 0x1, P3 ;  /* 0x0000000c07078211 */ /* 0x000fc400018f0eff */
[----:B------:R-:W-:Y:S02]  /*3400*/  @!P0 LEA R6, P3, R18, c[0x0][0x160], 0x1 ;  /* 0x0000580012068a11 */ /* 0x000fe400078608ff */
[----:B------:R-:W-:Y:S02]  /*3410*/  @!P2 LEA R8, P4, R16, c[0x0][0x160], 0x1 ;  /* 0x000058001008aa11 */ /* 0x000fe400078808ff */
[----:B------:R-:W-:Y:S02]  /*3420*/  LEA.HI R12, R9, R9, RZ, 0x1 ;  /* 0x00000009090c7211 */ /* 0x000fe400078f08ff */
[----:B------:R-:W-:Y:S02]  /*3430*/  @!P0 LEA.HI.X R7, R18, c[0x0][0x164], R7, 0x1, P3 ;  /* 0x0000590012078a11 */ /* 0x000fe400018f0c07 */
[----:B------:R-:W-:Y:S02]  /*3440*/  @!P2 LEA.HI.X R9, R16, c[0x0][0x164], R19, 0x1, P4 ;  /* 0x000059001009aa11 */ /* 0x000fe400020f0c13 */
[----:B------:R-:W-:Y:S01]  /*3450*/  SHF.R.S32.HI R19, RZ, 0x1, R12 ;  /* 0x00000001ff137819 */ /* 0x000fe2000001140c */
[----:B------:R2:W-:Y:S01]  /*3460*/  @!P0 LDGSTS.E.128 [R15+0x80], [R6.64] ;  /* 0x00080000060f8fae */ /* 0x0005e2000b921c46 */
[----:B------:R-:W-:-:S02]  /*3470*/  IADD3 R14, R14, 0x30, RZ ;  /* 0x000000300e0e7810 */ /* 0x000fc40007ffe0ff */
[----:B------:R-:W-:Y:S01]  /*3480*/  ISETP.GE.AND P0, PT, R10, 0x180, PT ;  /* 0x000001800a00780c */ /* 0x000fe20003f06270 */
[----:B------:R-:W-:Y:S01]  /*3490*/  IMAD.IADD R12, R162, 0x1, R19 ;  /* 0x00000001a20c7824 */ /* 0x000fe200078e0213 */
[----:B------:R2:W-:Y:S01]  /*34a0*/  @!P2 LDGSTS.E.128 [R17+0x80], [R8.64] ;  /* 0x000800000811afae */ /* 0x0005e2000b921c46 */
[----:B------:R-:W-:Y:S02]  /*34b0*/  ISETP.GE.AND P1, PT, R14, c[0x0][0x180], PT ;  /* 0x000060000e007a0c */ /* 0x000fe40003f26270 */
[----:B------:R-:W-:Y:S02]  /*34c0*/  IADD3 R10, R10, 0x80, RZ ;  /* 0x000000800a0a7810 */ /* 0x000fe40007ffe0ff */
[----:B------:R-:W-:-:S13]  /*34d0*/  ISETP.GE.OR P1, PT, R12, c[0x0][0x178], P1 ;  /* 0x00005e000c007a0c */ /* 0x000fda0000f26670 */
[----:B------:R-:W-:Y:S05]  /*34e0*/  @P1 BRA `(.L_x_40) ;  /* 0x000000c000001947 */ /* 0x000fea0003800000 */
[----:B--2---:R-:W-:Y:S01]  /*34f0*/  IADD3 R6, R179, -0x1, RZ ;  /* 0xffffffffb3067810 */ /* 0x004fe20007ffe0ff */
[----:B------:R-:W-:Y:S02]  /*3500*/  IMAD R5, R12, c[0x0][0x180], RZ ;  /* 0x000060000c057a24 */ /* 0x000fe400078e02ff */
[----:B------:R-:W-:Y:S01]  /*3510*/  IMAD R4, R19, 0x18, R26 ;  /* 0x0000001813047824 */ /* 0x000fe200078e021a */
[----:B------:R-:W-:Y:S02]  /*3520*/  LOP3.LUT R7, R6, 0x3, RZ, 0xc0, !PT ;  /* 0x0000000306077812 */ /* 0x000fe400078ec0ff */
[----:B------:R-:W-:Y:S02]  /*3530*/  SHF.R.S32.HI R6, RZ, 0x1f, R14 ;  /* 0x0000001fff067819 */ /* 0x000fe4000001140e */
[----:B------:R-:W-:Y:S01]  /*3540*/  IADD3 R8, P1, R14, R5, RZ ;  /* 0x000000050e087210 */ /* 0x000fe20007f3e0ff */
[----:B------:R-:W-:-:S03]  /*3550*/  IMAD R7, R7, 0x1800, R4 ;  /* 0x0000180007077824 */ /* 0x000fc600078e0204 */
[----:B------:R-:W-:Y:S01]  /*3560*/  LEA.HI.X.SX32 R5, R5, R6, 0x1, P1 ;  /* 0x0000000605057211 */ /* 0x000fe200008f0eff */
[----:B------:R-:W-:Y:S01]  /*3570*/  IMAD.SHL.U32 R7, R7, 0x2, RZ ;  /* 0x0000000207077824 */ /* 0x000fe200078e00ff */
[----:B------:R-:W-:-:S04]  /*3580*/  LEA R4, P1, R8, c[0x0][0x160], 0x1 ;  /* 0x0000580008047a11 */ /* 0x000fc800078208ff */
[----:B------:R-:W-:-:S05]  /*3590*/  LEA.HI.X R5, R8, c[0x0][0x164], R5, 0x1, P1 ;  /* 0x0000590008057a11 */ /* 0x000fca00008f0c05 */
[----:B------:R2:W-:Y:S04]  /*35a0*/  LDGSTS.E.128 [R7+0x80], [R4.64] ;  /* 0x0008000004077fae */ /* 0x0005e8000b921c46 */
.L_x_40:
[----:B--2---:R-:W-:Y:S05]  /*35b0*/  BSYNC B0 ;  /* 0x0000000000007941 */ /* 0x004fea0003800000 */
.L_x_39:
[----:B------:R-:W-:Y:S01]  /*35c0*/  IADD3 R11, R11, 0x400, RZ ;  /* 0x000004000b0b7810 */ /* 0x000fe20007ffe0ff */
[----:B------:R-:W-:Y:S05]  /*35d0*/  @!P0 BRA `(.L_x_41) ;  /* 0xfffff94000008947 */ /* 0x000fea000383ffff */
.L_x_32:
[----:B------:R-:W-:Y:S05]  /*35e0*/  BSYNC B1 ;  /* 0x0000000000017941 */ /* 0x000fea0003800000 */
.L_x_31:
[----:B------:R-:W3:Y:S01]  /*35f0*/  S2R R9, SR_TID.X ;  /* 0x0000000000097919 */ /* 0x000ee20000002100 */
[----:B------:R-:W-:Y:S01]  /*3600*/  BSSY B1, `(.L_x_42) ;  /* 0x00000b0000017945 */ /* 0x000fe20003800000 */
[----:B---3--:R-:W-:-:S13]  /*3610*/  ISETP.GT.AND P0, PT, R9, 0x7f, PT ;  /* 0x0000007f0900780c */ /* 0x008fda0003f04270 */
[----:B------:R-:W-:Y:S05]  /*3620*/  @P0 BRA `(.L_x_43) ;  /* 0x00000ad000000947 */ /* 0x000fea0003800000 */
[----:B--2---:R-:W-:Y:S01]  /*3630*/  IMNMX R4, R9, 0x60, !PT ;  /* 0x0000006009047817 */ /* 0x004fe20007800200 */
[----:B------:R-:W-:Y:S01]  /*3640*/  IMAD.MOV.U32 R8, RZ, RZ, 0x900 ;  /* 0x00000900ff087424 */ /* 0x000fe200078e00ff */
[----:B------:R-:W-:Y:S01]  /*3650*/  IADD3 R29, R179, 0x3, RZ ;  /* 0x00000003b31d7810 */ /* 0x000fe20007ffe0ff */
[----:B------:R-:W-:Y:S01]  /*3660*/  BSSY B0, `(.L_x_44) ;  /* 0x0000047000007945 */ /* 0x000fe20003800000 */
[----:B------:R-:W-:Y:S01]  /*3670*/  IADD3 R6, -R9, 0x1f, R4 ;  /* 0x0000001f09067810 */ /* 0x000fe20007ffe104 */
[----:B------:R-:W-:Y:S01]  /*3680*/  IMAD.MOV.U32 R10, RZ, RZ, R9 ;  /* 0x000000ffff0a7224 */ /* 0x000fe200078e0009 */
[----:B------:R-:W-:Y:S02]  /*3690*/  LOP3.LUT R5, R29, 0x3, RZ, 0xc0, !PT ;  /* 0x000000031d057812 */ /* 0x000fe400078ec0ff */
[----:B------:R-:W-:-:S03]  /*36a0*/  LEA.HI R4, R6, 0x1, RZ, 0x1b ;  /* 0x0000000106047811 */ /* 0x000fc600078fd8ff */
[----:B------:R-:W-:Y:S01]  /*36b0*/  IMAD R21, R5, R8, 0xc080 ;  /* 0x0000c08005157424 */ /* 0x000fe200078e0208 */
[----:B------:R-:W-:-:S13]  /*36c0*/  LOP3.LUT P0, RZ, R4, 0x3, RZ, 0xc0, !PT ;  /* 0x0000000304ff7812 */ /* 0x000fda000780c0ff */
[----:B------:R-:W-:Y:S05]  /*36d0*/  @!P0 BRA `(.L_x_45) ;  /* 0x000003f000008947 */ /* 0x000fea0003800000 */
[----:B------:R-:W-:Y:S01]  /*36e0*/  IMAD.IADD R10, R0, 0x1, R173 ;  /* 0x00000001000a7824 */ /* 0x000fe200078e02ad */
[----:B------:R-:W-:Y:S01]  /*36f0*/  LOP3.LUT R8, R4, 0x3, RZ, 0xc0, !PT ;  /* 0x0000000304087812 */ /* 0x000fe200078ec0ff */
[----:B------:R-:W-:Y:S01]  /*3700*/  IMAD R5, R29, 0x10, R178 ;  /* 0x000000101d057824 */ /* 0x000fe200078e02b2 */
[----:B------:R-:W-:Y:S02]  /*3710*/  BSSY B2, `(.L_x_46) ;  /* 0x0000011000027945 */ /* 0x000fe40003800000 */
[----:B------:R-:W-:Y:S02]  /*3720*/  ISETP.GE.AND P0, PT, R10, c[0x0][0x17c], PT ;  /* 0x00005f000a007a0c */ /* 0x000fe40003f06270 */
[----:B------:R-:W-:Y:S02]  /*3730*/  ISETP.NE.AND P1, PT, R8, 0x1, PT ;  /* 0x000000010800780c */ /* 0x000fe40003f25270 */
        /* <DEDUP_REMOVED lines=14> */
.L_x_47:
[----:B------:R-:W-:Y:S05]  /*3820*/  BSYNC B2 ;  /* 0x0000000000027941 */ /* 0x000fea0003800000 */
.L_x_46:
[----:B------:R-:W-:Y:S01]  /*3830*/  IADD3 R10, R9, 0x20, RZ ;  /* 0x00000020090a7810 */ /* 0x000fe20007ffe0ff */
[----:B------:R-:W-:Y:S05]  /*3840*/  @!P1 BRA `(.L_x_45) ;  /* 0x0000028000009947 */ /* 0x000fea0003800000 */
[----:B------:R-:W-:Y:S01]  /*3850*/  IMAD.IADD R10, R0, 0x1, R175 ;  /* 0x00000001000a7824 */ /* 0x000fe200078e02af */
[----:B------:R-:W-:Y:S01]  /*3860*/  BSSY B2, `(.L_x_48) ;  /* 0x0000012000027945 */ /* 0x000fe20003800000 */
[----:B--2---:R-:W-:Y:S01]  /*3870*/  IMAD R4, R29, 0x10, R180 ;  /* 0x000000101d047824 */ /* 0x004fe200078e02b4 */
[----:B------:R-:W-:Y:S02]  /*3880*/  ISETP.NE.AND P1, PT, R8, 0x2, PT ;  /* 0x000000020800780c */ /* 0x000fe40003f25270 */
[----:B------:R-:W-:-:S04]  /*3890*/  ISETP.GE.AND P0, PT, R10, c[0x0][0x17c], PT ;  /* 0x00005f000a007a0c */ /* 0x000fc80003f06270 */
        /* <DEDUP_REMOVED lines=14> */
.L_x_49:
[----:B------:R-:W-:Y:S05]  /*3980*/  BSYNC B2 ;  /* 0x0000000000027941 */ /* 0x000fea0003800000 */
.L_x_48:
[----:B------:R-:W-:Y:S01]  /*3990*/  IADD3 R10, R9, 0x40, RZ ;  /* 0x00000040090a7810 */ /* 0x000fe20007ffe0ff */
[----:B------:R-:W-:Y:S05]  /*39a0*/  @!P1 BRA `(.L_x_45) ;  /* 0x0000012000009947 */ /* 0x000fea0003800000 */
[----:B------:R-:W-:Y:S01]  /*39b0*/  IMAD.IADD R8, R0, 0x1, R177 ;  /* 0x0000000100087824 */ /* 0x000fe200078e02b1 */
[----:B------:R-:W-:Y:S01]  /*39c0*/  IADD3 R10, R9, 0x60, RZ ;  /* 0x00000060090a7810 */ /* 0x000fe20007ffe0ff */
[----:B--2---:R-:W-:-:S03]  /*39d0*/  IMAD R4, R29, 0x10, R182 ;  /* 0x000000101d047824 */ /* 0x004fc600078e02b6 */
        /* <DEDUP_REMOVED lines=15> */
.L_x_45:
[----:B------:R-:W-:Y:S05]  /*3ad0*/  BSYNC B0 ;  /* 0x0000000000007941 */ /* 0x000fea0003800000 */
.L_x_44:
[----:B------:R-:W-:-:S13]  /*3ae0*/  ISETP.GE.U32.AND P0, PT, R6, 0x60, PT ;  /* 0x000000600600780c */ /* 0x000fda0003f06070 */
[----:B------:R-:W-:Y:S05]  /*3af0*/  @!P0 BRA `(.L_x_43) ;  /* 0x0000060000008947 */ /* 0x000fea0003800000 */
.L_x_52:
[C---:B------:R-:W-:Y:S01]  /*3b00*/  IADD3 R6, R10.reuse, 0x20, RZ ;  /* 0x000000200a067810 */ /* 0x040fe20007ffe0ff */
[C---:B--2---:R-:W-:Y:S01]  /*3b10*/  IMAD.SHL.U32 R4, R10.reuse, 0x8, RZ ;  /* 0x000000080a047824 */ /* 0x044fe200078e00ff */
        /* <DEDUP_REMOVED lines=9> */
[----:B------:R-:W-:Y:S02]  /*3bb0*/  SHF.R.S32.HI R9, RZ, 0x1f, R6 ;  /* 0x0000001fff097819 */ /* 0x000fe40000011406 */
[----:B------:R-:W-:Y:S02]  /*3bc0*/  LOP3.LUT R5, R5, 0xffffffc0, RZ, 0xc0, !PT ;  /* 0xffffffc005057812 */ /* 0x000fe400078ec0ff */
[----:B------:R-:W-:Y:S02]  /*3bd0*/  LEA.HI R9, R9, R6, RZ, 0x6 ;  /* 0x0000000609097211 */ /* 0x000fe400078f30ff */
[----:B------:R-:W-:Y:S01]  /*3be0*/  LEA.HI R13, R13, R12, RZ, 0x6 ;  /* 0x0000000c0d0d7211 */ /* 0x000fe200078f30ff */
[----:B------:R-:W-:Y:S01]  /*3bf0*/  IMAD.IADD R15, R4, 0x1, -R5 ;  /* 0x00000001040f7824 */ /* 0x000fe200078e0a05 */
[----:B------:R-:W-:-:S02]  /*3c00*/  SHF.R.S32.HI R11, RZ, 0x1f, R8 ;  /* 0x0000001fff0b7819 */ /* 0x000fc40000011408 */
[----:B------:R-:W-:Y:S01]  /*3c10*/  LOP3.LUT R9, R9, 0xffffffc0, RZ, 0xc0, !PT ;  /* 0xffffffc009097812 */ /* 0x000fe200078ec0ff */
[----:B------:R-:W-:Y:S01]  /*3c20*/  IMAD.IADD R19, R0, 0x1, R15 ;  /* 0x0000000100137824 */ /* 0x000fe200078e020f */
[----:B------:R-:W-:Y:S02]  /*3c30*/  LOP3.LUT R13, R13, 0xffffffc0, RZ, 0xc0, !PT ;  /* 0xffffffc00d0d7812 */ /* 0x000fe400078ec0ff */
[----:B------:R-:W-:Y:S01]  /*3c40*/  SHF.R.S32.HI R5, RZ, 0x1f, R10 ;  /* 0x0000001fff057819 */ /* 0x000fe2000001140a */
[----:B------:R-:W-:Y:S01]  /*3c50*/  IMAD.IADD R17, R6, 0x1, -R9 ;  /* 0x0000000106117824 */ /* 0x000fe200078e0a09 */
[----:B------:R-:W-:Y:S01]  /*3c60*/  LEA.HI R11, R11, R8, RZ, 0x3 ;  /* 0x000000080b0b7211 */ /* 0x000fe200078f18ff */
[----:B------:R-:W-:Y:S01]  /*3c70*/  IMAD.IADD R23, R12, 0x1, -R13 ;  /* 0x000000010c177824 */ /* 0x000fe200078e0a0d */
[----:B------:R-:W-:Y:S01]  /*3c80*/  LEA.HI R5, R5, R10, RZ, 0x3 ;  /* 0x0000000a05057211 */ /* 0x000fe200078f18ff */
[C---:B------:R-:W-:Y:S01]  /*3c90*/  IMAD.IADD R16, R0.reuse, 0x1, R17 ;  /* 0x0000000100107824 */ /* 0x040fe200078e0211 */
[----:B------:R-:W-:Y:S01]  /*3ca0*/  SHF.R.S32.HI R14, RZ, 0x3, R7 ;  /* 0x00000003ff0e7819 */ /* 0x000fe20000011407 */
[----:B------:R-:W-:Y:S01]  /*3cb0*/  IMAD.IADD R25, R0, 0x1, R23 ;  /* 0x0000000100197824 */ /* 0x000fe200078e0217 */
[----:B------:R-:W-:-:S02]  /*3cc0*/  SHF.R.S32.HI R18, RZ, 0x3, R11 ;  /* 0x00000003ff127819 */ /* 0x000fc4000001140b */
        /* <DEDUP_REMOVED lines=8> */
[----:B------:R-:W-:Y:S02]  /*3d50*/  ISETP.GE.AND P1, PT, R19, c[0x0][0x17c], PT ;  /* 0x00005f0013007a0c */ /* 0x000fe40003f26270 */
[----:B------:R-:W-:-:S02]  /*3d60*/  ISETP.GE.OR P0, PT, R11, c[0x0][0x180], P0 ;  /* 0x000060000b007a0c */ /* 0x000fc40000706670 */
[----:B------:R-:W-:Y:S02]  /*3d70*/  ISETP.GE.OR P2, PT, R20, c[0x0][0x180], P2 ;  /* 0x0000600014007a0c */ /* 0x000fe40001746670 */
[----:B------:R-:W-:Y:S02]  /*3d80*/  ISETP.GE.OR P1, PT, R9, c[0x0][0x180], P1 ;  /* 0x0000600009007a0c */ /* 0x000fe40000f26670 */
[----:B------:R-:W-:-:S04]  /*3d90*/  SHF.R.S32.HI R5, RZ, 0x1f, R8 ;  /* 0x0000001fff057819 */ /* 0x000fc80000011408 */
[----:B------:R-:W-:Y:S02]  /*3da0*/  LEA.HI R6, R5, R8, RZ, 0x6 ;  /* 0x0000000805067211 */ /* 0x000fe400078f30ff */
[----:B------:R-:W-:Y:S02]  /*3db0*/  SHF.R.S32.HI R5, RZ, 0x1f, R4 ;  /* 0x0000001fff057819 */ /* 0x000fe40000011404 */
[----:B------:R-:W-:Y:S01]  /*3dc0*/  LOP3.LUT R7, R6, 0xffffffc0, RZ, 0xc0, !PT ;  /* 0xffffffc006077812 */ /* 0x000fe200078ec0ff */
[----:B------:R-:W-:Y:S01]  /*3dd0*/  @!P2 IMAD R6, R20, c[0x0][0x17c], RZ ;  /* 0x00005f001406aa24 */ /* 0x000fe200078e02ff */
[----:B------:R-:W-:Y:S01]  /*3de0*/  LEA.HI R13, R5, R4, RZ, 0x3 ;  /* 0x00000004050d7211 */ /* 0x000fe200078f18ff */
[----:B------:R-:W-:Y:S01]  /*3df0*/  @!P0 IMAD R5, R11, c[0x0][0x17c], RZ ;  /* 0x00005f000b058a24 */ /* 0x000fe200078e02ff */
[----:B------:R-:W-:Y:S01]  /*3e00*/  @!P2 SHF.R.S32.HI R11, RZ, 0x1f, R25 ;  /* 0x0000001fff0ba819 */ /* 0x000fe20000011419 */
[----:B------:R-:W-:Y:S01]  /*3e10*/  @!P1 IMAD R4, R9, c[0x0][0x17c], RZ ;  /* 0x00005f0009049a24 */ /* 0x000fe200078e02ff */
[----:B------:R-:W-:Y:S01]  /*3e20*/  @!P1 SHF.R.S32.HI R9, RZ, 0x1f, R19 ;  /* 0x0000001fff099819 */ /* 0x000fe20000011413 */
[----:B------:R-:W-:Y:S01]  /*3e30*/  IMAD.IADD R27, R8, 0x1, -R7 ;  /* 0x00000001081b7824 */ /* 0x000fe200078e0a07 */
[----:B------:R-:W-:Y:S01]  /*3e40*/  @!P0 SHF.R.S32.HI R8, RZ, 0x1f, R16 ;  /* 0x0000001fff088819 */ /* 0x000fe20000011410 */
[----:B------:R-:W-:Y:S01]  /*3e50*/  @!P1 IMAD R7, R12, 0x48, R15 ;  /* 0x000000480c079824 */ /* 0x000fe200078e020f */
[----:B------:R-:W-:Y:S01]  /*3e60*/  @!P2 IADD3 R15, P5, R25, R6, RZ ;  /* 0x00000006190fa210 */ /* 0x000fe20007fbe0ff */
[----:B------:R-:W-:Y:S01]  /*3e70*/  @!P0 IMAD R12, R14, 0x48, R17 ;  /* 0x000000480e0c8824 */ /* 0x000fe200078e0211 */
[----:B------:R-:W-:Y:S01]  /*3e80*/  @!P0 IADD3 R17, P4, R16, R5, RZ ;  /* 0x0000000510118210 */ /* 0x000fe20007f9e0ff */
[----:B------:R-:W-:Y:S01]  /*3e90*/  @!P2 IMAD R14, R18, 0x48, R23 ;  /* 0x00000048120ea824 */ /* 0x000fe200078e0217 */
[----:B------:R-:W-:-:S02]  /*3ea0*/  @!P1 IADD3 R19, P3, R19, R4, RZ ;  /* 0x0000000413139210 */ /* 0x000fc40007f7e0ff */
[----:B------:R-:W-:Y:S02]  /*3eb0*/  @!P0 LEA.HI.X.SX32 R18, R5, R8, 0x1, P4 ;  /* 0x0000000805128211 */ /* 0x000fe400020f0eff */
[----:B------:R-:W-:Y:S01]  /*3ec0*/  @!P2 LEA.HI.X.SX32 R16, R6, R11, 0x1, P5 ;  /* 0x0000000b0610a211 */ /* 0x000fe200028f0eff */
[----:B------:R-:W-:Y:S01]  /*3ed0*/  @!P1 IMAD R11, R7, 0x2, R21 ;  /* 0x00000002070b9824 */ /* 0x000fe200078e0215 */
[----:B------:R-:W-:Y:S02]  /*3ee0*/  @!P1 LEA.HI.X.SX32 R20, R4, R9, 0x1, P3 ;  /* 0x0000000904149211 */ /* 0x000fe400018f0eff */
[----:B------:R-:W-:Y:S02]  /*3ef0*/  @!P2 LEA R8, P5, R15, c[0x0][0x168], 0x1 ;  /* 0x00005a000f08aa11 */ /* 0x000fe400078a08ff */
[----:B------:R-:W-:Y:S02]  /*3f00*/  @!P1 LEA R4, P3, R19, c[0x0][0x168], 0x1 ;  /* 0x00005a0013049a11 */ /* 0x000fe400078608ff */
[----:B------:R-:W-:-:S02]  /*3f10*/  @!P0 LEA R6, P4, R17, c[0x0][0x168], 0x1 ;  /* 0x00005a0011068a11 */ /* 0x000fc400078808ff */
[----:B------:R-:W-:Y:S01]  /*3f20*/  @!P2 LEA.HI.X R9, R15, c[0x0][0x16c], R16, 0x1, P5 ;  /* 0x00005b000f09aa11 */ /* 0x000fe200028f0c10 */
[----:B------:R-:W-:Y:S01]  /*3f30*/  @!P2 IMAD R15, R14, 0x2, R21 ;  /* 0x000000020e0fa824 */ /* 0x000fe200078e0215 */
[----:B------:R-:W-:Y:S02]  /*3f40*/  @!P1 LEA.HI.X R5, R19, c[0x0][0x16c], R20, 0x1, P3 ;  /* 0x00005b0013059a11 */ /* 0x000fe400018f0c14 */
[----:B------:R-:W-:Y:S01]  /*3f50*/  SHF.R.S32.HI R16, RZ, 0x3, R13 ;  /* 0x00000003ff107819 */ /* 0x000fe2000001140d */
[----:B------:R-:W-:Y:S01]  /*3f60*/  @!P0 IMAD R13, R12, 0x2, R21 ;  /* 0x000000020c0d8824 */ /* 0x000fe200078e0215 */
[----:B------:R-:W-:Y:S01]  /*3f70*/  @!P0 LEA.HI.X R7, R17, c[0x0][0x16c], R18, 0x1, P4 ;  /* 0x00005b0011078a11 */ /* 0x000fe200020f0c12 */
[----:B------:R-:W-:Y:S01]  /*3f80*/  IMAD.IADD R17, R0, 0x1, R27 ;  /* 0x0000000100117824 */ /* 0x000fe200078e021b */
[----:B------:R-:W-:Y:S01]  /*3f90*/  @!PT LDS RZ, [RZ] ;  /* 0x00000000fffff984 */ /* 0x000fe20000000800 */
[----:B------:R-:W-:Y:S01]  /*3fa0*/  @!PT LDS RZ, [RZ] ;  /* 0x00000000fffff984 */ /* 0x000fe20000000800 */
[----:B------:R-:W-:Y:S01]  /*3fb0*/  @!PT LDS RZ, [RZ] ;  /* 0x00000000fffff984 */ /* 0x000fe20000000800 */
[----:B------:R2:W-:Y:S01]  /*3fc0*/  @!P1 LDGSTS.E.128 [R11], [R4.64] ;  /* 0x00000000040b9fae */ /* 0x0005e2000b921c46 */
[----:B------:R-:W-:-:S03]  /*3fd0*/  IMAD R12, R29, 0x10, R16 ;  /* 0x000000101d0c7824 */ /* 0x000fc600078e0210 */
[----:B------:R2:W-:Y:S01]  /*3fe0*/  @!P0 LDGSTS.E.128 [R13], [R6.64] ;  /* 0x00000000060d8fae */ /* 0x0005e2000b921c46 */
[----:B------:R-:W-:Y:S02]  /*3ff0*/  ISETP.GE.AND P1, PT, R17, c[0x0][0x17c], PT ;  /* 0x00005f0011007a0c */ /* 0x000fe40003f26270 */
[----:B------:R-:W-:Y:S01]  /*4000*/  ISETP.GE.AND P0, PT, R10, RZ, PT ;  /* 0x000000ff0a00720c */ /* 0x000fe20003f06270 */
[----:B------:R2:W-:Y:S01]  /*4010*/  @!P2 LDGSTS.E.128 [R15], [R8.64] ;  /* 0x00000000080fafae */ /* 0x0005e2000b921c46 */
[----:B------:R-:W-:Y:S02]  /*4020*/  ISETP.GE.OR P1, PT, R12, c[0x0][0x180], P1 ;  /* 0x000060000c007a0c */ /* 0x000fe40000f26670 */
[----:B------:R-:W-:-:S11]  /*4030*/  IADD3 R10, R10, 0x80, RZ ;  /* 0x000000800a0a7810 */ /* 0x000fd60007ffe0ff */
[----:B------:R-:W-:Y:S05]  /*4040*/  @P1 BRA `(.L_x_51) ;  /* 0x0000009000001947 */ /* 0x000fea0003800000 */
[----:B--2---:R-:W-:Y:S01]  /*4050*/  IMAD R4, R12, c[0x0][0x17c], RZ ;  /* 0x00005f000c047a24 */ /* 0x004fe200078e02ff */
[----:B------:R-:W-:Y:S01]  /*4060*/  SHF.R.S32.HI R5, RZ, 0x1f, R17 ;  /* 0x0000001fff057819 */ /* 0x000fe20000011411 */
[----:B------:R-:W-:-:S03]  /*4070*/  IMAD R6, R16, 0x48, R27 ;  /* 0x0000004810067824 */ /* 0x000fc600078e021b */
[----:B------:R-:W-:-:S04]  /*4080*/  IADD3 R7, P1, R17, R4, RZ ;  /* 0x0000000411077210 */ /* 0x000fc80007f3e0ff */
[----:B------:R-:W-:Y:S02]  /*4090*/  LEA.HI.X.SX32 R8, R4, R5, 0x1, P1 ;  /* 0x0000000504087211 */ /* 0x000fe400008f0eff */
[----:B------:R-:W-:-:S04]  /*40a0*/  LEA R4, P1, R7, c[0x0][0x168], 0x1 ;  /* 0x00005a0007047a11 */ /* 0x000fc800078208ff */
[----:B------:R-:W-:Y:S01]  /*40b0*/  LEA.HI.X R5, R7, c[0x0][0x16c], R8, 0x1, P1 ;  /* 0x00005b0007057a11 */ /* 0x000fe200008f0c08 */
[----:B------:R-:W-:-:S05]  /*40c0*/  IMAD R7, R6, 0x2, R21 ;  /* 0x0000000206077824 */ /* 0x000fca00078e0215 */
[----:B------:R2:W-:Y:S03]  /*40d0*/  LDGSTS.E.128 [R7], [R4.64] ;  /* 0x0000000004077fae */ /* 0x0005e6000b921c46 */
.L_x_51:
[----:B--2---:R-:W-:Y:S05]  /*40e0*/  BSYNC B0 ;  /* 0x0000000000007941 */ /* 0x004fea0003800000 */
.L_x_50:
[----:B------:R-:W-:Y:S05]  /*40f0*/  @!P0 BRA `(.L_x_52) ;  /* 0xfffffa0000008947 */ /* 0x000fea000383ffff */
.L_x_43:
[----:B------:R-:W-:Y:S05]  /*4100*/  BSYNC B1 ;  /* 0x0000000000017941 */ /* 0x000fea0003800000 */
.L_x_42:
[----:B------:R-:W0:Y:S01]  /*4110*/  LDGDEPBAR ;  /* 0x00000000000079af */ /* 0x000e220000000000 */
[----:B------:R-:W-:-:S05]  /*4120*/  DEPBAR.LE SB0, 0x2 ;  /* 0x000080800000791a */ /* 0x000fca0000000000 */
.L_x_29:
[----:B------:R-:W-:Y:S02]  /*4130*/  WARPSYNC 0xffffffff ;  /* 0xffffffff00007948 */ /* 0x000fe40003800000 */
[----:B------:R-:W-:Y:S01]  /*4140*/  IADD3 R179, R179, 0x1, RZ ;  /* 0x00000001b3b37810 */ /* 0x000fe20007ffe0ff */
[----:B------:R-:W-:Y:S03]  /*4150*/  BAR.SYNC.DEFER_BLOCKING 0x0 ;  /* 0x0000000000007b1d */ /* 0x000fe60000010000 */
[----:B------:R-:W-:-:S13]  /*4160*/  ISETP.GE.AND P0, PT, R179, UR5, PT ;  /* 0x00000005b3007c0c */ /* 0x000fda000bf06270 */
[----:B------:R-:W-:Y:S01]  /*4170*/  @P0 CALL.REL.NOINC `(.L_x_27) ;  /* 0x0000001000000944 */ /* 0x000fe20003c00000 */
[----:B------:R-:W-:Y:S05]  /*4180*/  BRA `(.L_x_53) ;  /* 0xffffe15000007947 */ /* 0x000fea000383ffff */
.L_x_27:
[----:B--2---:R-:W2:Y:S02]  /*4190*/  S2R R4, SR_TID.X ;  /* 0x0000000000047919 */ /* 0x004ea40000002100 */
[----:B--2---:R-:W-:-:S13]  /*41a0*/  ISETP.GE.AND P0, PT, R4, 0x20, PT ;  /* 0x000000200400780c */ /* 0x004fda0003f06270 */
[----:B------:R-:W-:Y:S05]  /*41b0*/  @!P0 EXIT ;  /* 0x000000000000894d */ /* 0x000fea0003800000 */
[----:B------:R-:W-:Y:S01]  /*41c0*/  IMAD R162, R163, 0x55, R162 ;  /* 0x00000055a3a27824 */ /* 0x000fe200078e02a2 */
[C---:B------:R-:W-:Y:S02]  /*41d0*/  ISETP.GE.AND P2, PT, R0.reuse, c[0x0][0x17c], PT ;  /* 0x00005f0000007a0c */ /* 0x040fe40003f46270 */
[----:B------:R-:W-:Y:S01]  /*41e0*/  IADD3 R6, R0, 0x10, RZ ;  /* 0x0000001000067810 */ /* 0x000fe20007ffe0ff */
[C---:B------:R-:W-:Y:S01]  /*41f0*/  IMAD R13, R162.reuse, c[0x0][0x17c], RZ ;  /* 0x00005f00a20d7a24 */ /* 0x040fe200078e02ff */
[----:B------:R-:W-:Y:S02]  /*4200*/  ISETP.GE.OR P5, PT, R162, c[0x0][0x178], P2 ;  /* 0x00005e00a2007a0c */ /* 0x000fe400017a6670 */
[C---:B------:R-:W-:Y:S02]  /*4210*/  IADD3 R5, R0.reuse, 0x20, RZ ;  /* 0x0000002000057810 */ /* 0x040fe40007ffe0ff */
[----:B------:R-:W-:Y:S02]  /*4220*/  IADD3 R4, R0, 0x30, RZ ;  /* 0x0000003000047810 */ /* 0x000fe40007ffe0ff */
[----:B------:R-:W-:-:S02]  /*4230*/  ISETP.GE.AND P3, PT, R6, c[0x0][0x17c], PT ;  /* 0x00005f0006007a0c */ /* 0x000fc40003f66270 */
[----:B------:R-:W-:Y:S02]  /*4240*/  ISETP.GE.AND P0, PT, R5, c[0x0][0x17c], PT ;  /* 0x00005f0005007a0c */ /* 0x000fe40003f06270 */
[----:B------:R-:W-:Y:S02]  /*4250*/  ISETP.GE.AND P1, PT, R4, c[0x0][0x17c], PT ;  /* 0x00005f0004007a0c */ /* 0x000fe40003f26270 */
[C---:B------:R-:W-:Y:S02]  /*4260*/  ISETP.GE.OR P4, PT, R162.reuse, c[0x0][0x178], P3 ;  /* 0x00005e00a2007a0c */ /* 0x040fe40001f86670 */
[----:B------:R-:W-:Y:S02]  /*4270*/  IADD3 R14, R162, 0x10, RZ ;  /* 0x00000010a20e7810 */ /* 0x000fe40007ffe0ff */
[----:B------:R-:W-:Y:S01]  /*4280*/  SHF.R.S32.HI R17, RZ, 0x1f, R13 ;  /* 0x0000001fff117819 */ /* 0x000fe2000001140d */
[----:B------:R-:W-:Y:S08]  /*4290*/  @P5 BRA `(.L_x_54) ;  /* 0x0000013000005947 */ /* 0x000ff00003800000 */
[----:B------:R-:W2:Y:S01]  /*42a0*/  S2R R8, SR_LANEID ;  /* 0x0000000000087919 */ /* 0x000ea20000000000 */
[----:B------:R-:W-:Y:S01]  /*42b0*/  IMAD.MOV.U32 R15, RZ, RZ, c[0x0][0x17c] ;  /* 0x00005f00ff0f7624 */ /* 0x000fe200078e00ff */
[----:B------:R-:W-:Y:S01]  /*42c0*/  IADD3 R10, P5, R0, R13, RZ ;  /* 0x0000000d000a7210 */ /* 0x000fe20007fbe0ff */
[----:B------:R-:W-:Y:S01]  /*42d0*/  IMAD.MOV.U32 R9, RZ, RZ, RZ ;  /* 0x000000ffff097224 */ /* 0x000fe200078e00ff */
[----:B------:R-:W-:Y:S02]  /*42e0*/  WARPSYNC 0xffffffff ;  /* 0xffffffff00007948 */ /* 0x000fe40003800000 */
[----:B------:R-:W-:-:S02]  /*42f0*/  SHF.R.U32.HI R15, RZ, 0x1, R15 ;  /* 0x00000001ff0f7819 */ /* 0x000fc4000001160f */
[----:B------:R-:W-:Y:S02]  /*4300*/  LEA.HI.X.SX32 R19, R0, R17, 0x1, P5 ;  /* 0x0000001100137211 */ /* 0x000fe400028f0eff */
[----:B------:R-:W-:Y:S02]  /*4310*/  LEA R11, P5, R10, c[0x0][0x170], 0x1 ;  /* 0x00005c000a0b7a11 */ /* 0x000fe400078a08ff */
[----:B--2---:R-:W-:Y:S02]  /*4320*/  SHF.R.U32.HI R7, RZ, 0x2, R8 ;  /* 0x00000002ff077819 */ /* 0x004fe40000011608 */
[----:B------:R-:W-:-:S05]  /*4330*/  LOP3.LUT R8, R8, 0x3, RZ, 0xc0, !PT ;  /* 0x0000000308087812 */ /* 0x000fca00078ec0ff */
[----:B------:R-:W-:Y:S01]  /*4340*/  IMAD.WIDE.U32 R8, R7, R15, R8 ;  /* 0x0000000f07087225 */ /* 0x000fe200078e0008 */
[----:B------:R-:W-:-:S04]  /*4350*/  LEA.HI.X R7, R10, c[0x0][0x174], R19, 0x1, P5 ;  /* 0x00005d000a077a11 */ /* 0x000fc800028f0c13 */
[----:B------:R-:W-:-:S04]  /*4360*/  LEA R10, P5, R8, R11, 0x2 ;  /* 0x0000000b080a7211 */ /* 0x000fc800078a10ff */
[----:B------:R-:W-:-:S05]  /*4370*/  LEA.HI.X R11, R8, R7, R9, 0x2, P5 ;  /* 0x00000007080b7211 */ /* 0x000fca00028f1409 */
[----:B------:R-:W-:Y:S01]  /*4380*/  IMAD.WIDE.U32 R8, R15, 0x20, R10 ;  /* 0x000000200f087825 */ /* 0x000fe200078e000a */
[----:B------:R2:W-:Y:S04]  /*4390*/  STG.E [R10.64], R170 ;  /* 0x000000aa0a007986 */ /* 0x0005e8000c101906 */
[----:B------:R2:W-:Y:S04]  /*43a0*/  STG.E [R8.64], R171 ;  /* 0x000000ab08007986 */ /* 0x0005e8000c101906 */
[----:B------:R2:W-:Y:S04]  /*43b0*/  STG.E [R10.64+0x10], R128 ;  /* 0x000010800a007986 */ /* 0x0005e8000c101906 */
[----:B------:R2:W-:Y:S02]  /*43c0*/  STG.E [R8.64+0x10], R129 ;  /* 0x0000108108007986 */ /* 0x0005e4000c101906 */
.L_x_54:
[----:B------:R-:W-:Y:S05]  /*43d0*/  @P4 BRA `(.L_x_55) ;  /* 0x0000013000004947 */ /* 0x000fea0003800000 */
[----:B--2---:R-:W2:Y:S01]  /*43e0*/  S2R R8, SR_LANEID ;  /* 0x0000000000087919 */ /* 0x004ea20000000000 */
        /* <DEDUP_REMOVED lines=18> */
.L_x_55:
[C---:B------:R-:W-:Y:S01]  /*4510*/  ISETP.GE.OR P6, PT, R162.reuse, c[0x0][0x178], P0 ;  /* 0x00005e00a2007a0c */ /* 0x040fe200007c6670 */
[----:B------:R-:W-:Y:S01]  /*4520*/  IMAD.MOV.U32 R7, RZ, RZ, c[0x0][0x17c] ;  /* 0x00005f00ff077624 */ /* 0x000fe200078e00ff */
[----:B------:R-:W-:-:S02]  /*4530*/  ISETP.GE.OR P5, PT, R162, c[0x0][0x178], P1 ;  /* 0x00005e00a2007a0c */ /* 0x000fc40000fa6670 */
[----:B------:R-:W-:-:S09]  /*4540*/  ISETP.GE.OR P4, PT, R14, c[0x0][0x178], P2 ;  /* 0x00005e000e007a0c */ /* 0x000fd20001786670 */
[----:B------:R-:W-:Y:S05]  /*4550*/  @P6 BRA `(.L_x_56) ;  /* 0x0000013000006947 */ /* 0x000fea0003800000 */
[----:B--2---:R-:W2:Y:S01]  /*4560*/  S2R R8, SR_LANEID ;  /* 0x0000000000087919 */ /* 0x004ea20000000000 */
[----:B------:R-:W-:Y:S01]  /*4570*/  IMAD.MOV.U32 R9, RZ, RZ, c[0x0][0x17c] ;  /* 0x00005f00ff097624 */ /* 0x000fe200078e00ff */
[----:B------:R-:W-:Y:S01]  /*4580*/  IADD3 R12, P6, R13, R5, RZ ;  /* 0x000000050d0c7210 */ /* 0x000fe20007fde0ff */
[----:B------:R-:W-:Y:S03]  /*4590*/  WARPSYNC 0xffffffff ;  /* 0xffffffff00007948 */ /* 0x000fe60003800000 */
[----:B------:R-:W-:Y:S01]  /*45a0*/  SHF.R.U32.HI R21, RZ, 0x1, R9 ;  /* 0x00000001ff157819 */ /* 0x000fe20000011609 */
[----:B------:R-:W-:Y:S01]  /*45b0*/  IMAD.MOV.U32 R9, RZ, RZ, RZ ;  /* 0x000000ffff097224 */ /* 0x000fe200078e00ff */
[----:B------:R-:W-:Y:S02]  /*45c0*/  LEA.HI.X.SX32 R19, R5, R17, 0x1, P6 ;  /* 0x0000001105137211 */ /* 0x000fe400030f0eff */
[----:B------:R-:W-:-:S02]  /*45d0*/  LEA R15, P6, R12, c[0x0][0x170], 0x1 ;  /* 0x00005c000c0f7a11 */ /* 0x000fc400078c08ff */
        /* <DEDUP_REMOVED lines=11> */
.L_x_56:
[----:B------:R-:W-:Y:S05]  /*4690*/  @P5 BRA `(.L_x_57) ;  /* 0x0000013000005947 */ /* 0x000fea0003800000 */
[----:B--2---:R-:W2:Y:S01]  /*46a0*/  S2R R8, SR_LANEID ;  /* 0x0000000000087919 */ /* 0x004ea20000000000 */
[----:B------:R-:W-:Y:S01]  /*46b0*/  IMAD.MOV.U32 R9, RZ, RZ, c[0x0][0x17c] ;  /* 0x00005f00ff097624 */ /* 0x000fe200078e00ff */
[----:B------:R-:W-:Y:S01]  /*46c0*/  IADD3 R12, P5, R13, R4, RZ ;  /* 0x000000040d0c7210 */ /* 0x000fe20007fbe0ff */
[----:B------:R-:W-:Y:S03]  /*46d0*/  WARPSYNC 0xffffffff ;  /* 0xffffffff00007948 */ /* 0x000fe60003800000 */
[----:B------:R-:W-:Y:S01]  /*46e0*/  SHF.R.U32.HI R19, RZ, 0x1, R9 ;  /* 0x00000001ff137819 */ /* 0x000fe20000011609 */
[----:B------:R-:W-:Y:S01]  /*46f0*/  IMAD.MOV.U32 R9, RZ, RZ, RZ ;  /* 0x000000ffff097224 */ /* 0x000fe200078e00ff */
[----:B------:R-:W-:-:S02]  /*4700*/  LEA.HI.X.SX32 R17, R4, R17, 0x1, P5 ;  /* 0x0000001104117211 */ /* 0x000fc400028f0eff */
        /* <DEDUP_REMOVED lines=12> */
.L_x_57:
[----:B------:R-:W-:Y:S01]  /*47d0*/  IMAD R13, R7, 0x10, R13 ;  /* 0x00000010070d7824 */ /* 0x000fe200078e020d */
[----:B------:R-:W-:-:S02]  /*47e0*/  ISETP.GE.OR P5, PT, R14, c[0x0][0x178], P3 ;  /* 0x00005e000e007a0c */ /* 0x000fc40001fa6670 */
[----:B------:R-:W-:Y:S02]  /*47f0*/  ISETP.GE.OR P6, PT, R14, c[0x0][0x178], P0 ;  /* 0x00005e000e007a0c */ /* 0x000fe400007c6670 */
[----:B------:R-:W-:Y:S01]  /*4800*/  SHF.R.S32.HI R15, RZ, 0x1f, R13 ;  /* 0x0000001fff0f7819 */ /* 0x000fe2000001140d */
[----:B------:R-:W-:Y:S05]  /*4810*/  @P4 BRA `(.L_x_58) ;  /* 0x0000012000004947 */ /* 0x000fea0003800000 */
[----:B--2---:R-:W2:Y:S01]  /*4820*/  S2R R9, SR_LANEID ;  /* 0x0000000000097919 */ /* 0x004ea20000000000 */
[C---:B------:R-:W-:Y:S01]  /*4830*/  IADD3 R12, P4, R0.reuse, R13, RZ ;  /* 0x0000000d000c7210 */ /* 0x040fe20007f9e0ff */
[----:B------:R-:W-:Y:S01]  /*4840*/  WARPSYNC 0xffffffff ;  /* 0xffffffff00007948 */ /* 0x000fe20003800000 */
[----:B------:R-:W-:Y:S02]  /*4850*/  SHF.R.U32.HI R21, RZ, 0x1, R7 ;  /* 0x00000001ff157819 */ /* 0x000fe40000011607 */
[----:B------:R-:W-:Y:S02]  /*4860*/  LEA.HI.X.SX32 R19, R0, R15, 0x1, P4 ;  /* 0x0000000f00137211 */ /* 0x000fe400020f0eff */
[----:B------:R-:W-:-:S02]  /*4870*/  LEA R17, P4, R12, c[0x0][0x170], 0x1 ;  /* 0x00005c000c117a11 */ /* 0x000fc400078808ff */
[----:B--2---:R-:W-:Y:S02]  /*4880*/  LOP3.LUT R8, R9, 0x3, RZ, 0xc0, !PT ;  /* 0x0000000309087812 */ /* 0x004fe400078ec0ff */
[----:B------:R-:W-:Y:S01]  /*4890*/  SHF.R.U32.HI R11, RZ, 0x2, R9 ;  /* 0x00000002ff0b7819 */ /* 0x000fe20000011609 */
[----:B------:R-:W-:-:S04]  /*48a0*/  IMAD.MOV.U32 R9, RZ, RZ, RZ ;  /* 0x000000ffff097224 */ /* 0x000fc800078e00ff */
        /* <DEDUP_REMOVED lines=9> */
.L_x_58:
[----:B------:R-:W-:Y:S02]  /*4940*/  ISETP.GE.OR P4, PT, R14, c[0x0][0x178], P1 ;  /* 0x00005e000e007a0c */ /* 0x000fe40000f86670 */
[----:B------:R-:W-:Y:S01]  /*4950*/  IADD3 R14, R162, 0x20, RZ ;  /* 0x00000020a20e7810 */ /* 0x000fe20007ffe0ff */
[----:B------:R-:W-:Y:S05]  /*4960*/  @P5 BRA `(.L_x_59) ;  /* 0x0000012000005947 */ /* 0x000fea0003800000 */
[----:B--2---:R-:W2:Y:S01]  /*4970*/  S2R R9, SR_LANEID ;  /* 0x0000000000097919 */ /* 0x004ea20000000000 */
[----:B------:R-:W-:Y:S01]  /*4980*/  IADD3 R12, P5, R6, R13, RZ ;  /* 0x0000000d060c7210 */ /* 0x000fe20007fbe0ff */
[----:B------:R-:W-:Y:S01]  /*4990*/  WARPSYNC 0xffffffff ;  /* 0xffffffff00007948 */ /* 0x000fe20003800000 */
[----:B------:R-:W-:-:S02]  /*49a0*/  SHF.R.U32.HI R21, RZ, 0x1, R7 ;  /* 0x00000001ff157819 */ /* 0x000fc40000011607 */
[----:B------:R-:W-:Y:S02]  /*49b0*/  LEA.HI.X.SX32 R19, R6, R15, 0x1, P5 ;  /* 0x0000000f06137211 */ /* 0x000fe400028f0eff */
[----:B------:R-:W-:Y:S02]  /*49c0*/  LEA R17, P5, R12, c[0x0][0x170], 0x1 ;  /* 0x00005c000c117a11 */ /* 0x000fe400078a08ff */
        /* <DEDUP_REMOVED lines=12> */
.L_x_59:
[----:B------:R-:W-:Y:S01]  /*4a90*/  ISETP.GE.OR P5, PT, R14, c[0x0][0x178], P2 ;  /* 0x00005e000e007a0c */ /* 0x000fe200017a6670 */
        /* <DEDUP_REMOVED lines=19> */
.L_x_60:
[----:B------:R-:W-:Y:S01]  /*4bd0*/  ISETP.GE.OR P6, PT, R14, c[0x0][0x178], P3 ;  /* 0x00005e000e007a0c */ /* 0x000fe20001fc6670 */
[----:B------:R-:W-:Y:S06]  /*4be0*/  @P4 BRA `(.L_x_61) ;  /* 0x0000012000004947 */ /* 0x000fec0003800000 */
        /* <DEDUP_REMOVED lines=18> */
.L_x_61:
[----:B------:R-:W-:Y:S01]  /*4d10*/  IMAD R13, R7, 0x10, R13 ;  /* 0x00000010070d7824 */ /* 0x000fe200078e020d */
[----:B------:R-:W-:-:S04]  /*4d20*/  ISETP.GE.OR P4, PT, R14, c[0x0][0x178], P0 ;  /* 0x00005e000e007a0c */ /* 0x000fc80000786670 */
[----:B------:R-:W-:Y:S01]  /*4d30*/  SHF.R.S32.HI R17, RZ, 0x1f, R13 ;  /* 0x0000001fff117819 */ /* 0x000fe2000001140d */
[----:B------:R-:W-:Y:S05]  /*4d40*/  @P5 BRA `(.L_x_62) ;  /* 0x0000012000005947 */ /* 0x000fea0003800000 */
[----:B--2---:R-:W2:Y:S01]  /*4d50*/  S2R R9, SR_LANEID ;  /* 0x0000000000097919 */ /* 0x004ea20000000000 */
[C---:B------:R-:W-:Y:S01]  /*4d60*/  IADD3 R12, P5, R0.reuse, R13, RZ ;  /* 0x0000000d000c7210 */ /* 0x040fe20007fbe0ff */
[----:B------:R-:W-:Y:S01]  /*4d70*/  WARPSYNC 0xffffffff ;  /* 0xffffffff00007948 */ /* 0x000fe20003800000 */
[----:B------:R-:W-:Y:S02]  /*4d80*/  SHF.R.U32.HI R21, RZ, 0x1, R7 ;  /* 0x00000001ff157819 */ /* 0x000fe40000011607 */
[----:B------:R-:W-:Y:S02]  /*4d90*/  LEA.HI.X.SX32 R19, R0, R17, 0x1, P5 ;  /* 0x0000001100137211 */ /* 0x000fe400028f0eff */
[----:B------:R-:W-:Y:S02]  /*4da0*/  LEA R15, P5, R12, c[0x0][0x170], 0x1 ;  /* 0x00005c000c0f7a11 */ /* 0x000fe400078a08ff */
[----:B--2---:R-:W-:-:S02]  /*4db0*/  LOP3.LUT R8, R9, 0x3, RZ, 0xc0, !PT ;  /* 0x0000000309087812 */ /* 0x004fc400078ec0ff */
        /* <DEDUP_REMOVED lines=11> */
.L_x_62:
        /* <DEDUP_REMOVED lines=21> */
.L_x_63:
        /* <DEDUP_REMOVED lines=20> */
.L_x_64:
[----:B------:R-:W-:Y:S01]  /*5100*/  ISETP.GE.OR P4, PT, R14, c[0x0][0x178], P3 ;  /* 0x00005e000e007a0c */ /* 0x000fe20001f86670 */
[----:B------:R-:W-:Y:S01]  /*5110*/  IMAD R15, R7, 0x10, R13 ;  /* 0x00000010070f7824 */ /* 0x000fe200078e020d */
        /* <DEDUP_REMOVED lines=19> */
.L_x_65:
[----:B------:R-:W-:Y:S02]  /*5250*/  IADD3 R162, R162, 0x40, RZ ;  /* 0x00000040a2a27810 */ /* 0x000fe40007ffe0ff */
[----:B------:R-:W-:Y:S01]  /*5260*/  SHF.R.S32.HI R17, RZ, 0x1f, R15 ;  /* 0x0000001fff117819 */ /* 0x000fe2000001140f */
        /* <DEDUP_REMOVED lines=19> */
.L_x_66:
[C---:B------:R-:W-:Y:S01]  /*53a0*/  ISETP.GE.OR P5, PT, R14.reuse, c[0x0][0x178], P0 ;  /* 0x00005e000e007a0c */ /* 0x040fe200007a6670 */
[----:B------:R-:W-:Y:S01]  /*53b0*/  IMAD R13, R7, 0x10, R15 ;  /* 0x00000010070d7824 */ /* 0x000fe200078e020f */
[----:B------:R-:W-:-:S02]  /*53c0*/  ISETP.GE.OR P6, PT, R14, c[0x0][0x178], P1 ;  /* 0x00005e000e007a0c */ /* 0x000fc40000fc6670 */
[C---:B------:R-:W-:Y:S02]  /*53d0*/  ISETP.GE.OR P2, PT, R162.reuse, c[0x0][0x178], P2 ;  /* 0x00005e00a2007a0c */ /* 0x040fe40001746670 */
[C---:B------:R-:W-:Y:S02]  /*53e0*/  ISETP.GE.OR P3, PT, R162.reuse, c[0x0][0x178], P3 ;  /* 0x00005e00a2007a0c */ /* 0x040fe40001f66670 */
[C---:B------:R-:W-:Y:S02]  /*53f0*/  ISETP.GE.OR P0, PT, R162.reuse, c[0x0][0x178], P0 ;  /* 0x00005e00a2007a0c */ /* 0x040fe40000706670 */
[----:B------:R-:W-:Y:S01]  /*5400*/  ISETP.GE.OR P1, PT, R162, c[0x0][0x178], P1 ;  /* 0x00005e00a2007a0c */ /* 0x000fe20000f26670 */
[----:B------:R-:W-:Y:S07]  /*5410*/  @P4 BRA `(.L_x_67) ;  /* 0x0000012000004947 */ /* 0x000fee0003800000 */
        /* <DEDUP_REMOVED lines=18> */
.L_x_67:
        /* <DEDUP_REMOVED lines=19> */
.L_x_68:
        /* <DEDUP_REMOVED lines=19> */
.L_x_69:
        /* <DEDUP_REMOVED lines=20> */
.L_x_70:
        /* <DEDUP_REMOVED lines=19> */
.L_x_71:
[----:B------:R-:W-:Y:S05]  /*5a10*/  @P0 BRA `(.L_x_72) ;  /* 0x0000012000000947 */ /* 0x000fea0003800000 */
[----:B------:R-:W3:Y:S01]  /*5a20*/  S2R R6, SR_LANEID ;  /* 0x0000000000067919 */ /* 0x000ee20000000000 */
[C---:B------:R-:W-:Y:S01]  /*5a30*/  IADD3 R0, P0, R5.reuse, R13, RZ ;  /* 0x0000000d05007210 */ /* 0x040fe20007f1e0ff */
[----:B--2---:R-:W-:Y:S01]  /*5a40*/  IMAD.MOV.U32 R9, RZ, RZ, RZ ;  /* 0x000000ffff097224 */ /* 0x004fe200078e00ff */
[----:B------:R-:W-:Y:S01]  /*5a50*/  SHF.R.U32.HI R19, RZ, 0x1, R7 ;  /* 0x00000001ff137819 */ /* 0x000fe20000011607 */
[----:B------:R-:W-:Y:S01]  /*5a60*/  WARPSYNC 0xffffffff ;  /* 0xffffffff00007948 */ /* 0x000fe20003800000 */
[----:B------:R-:W-:-:S02]  /*5a70*/  LEA.HI.X.SX32 R17, R5, R15, 0x1, P0 ;  /* 0x0000000f05117211 */ /* 0x000fc400000f0eff */
[----:B------:R-:W-:Y:S02]  /*5a80*/  LEA R5, P0, R0, c[0x0][0x170], 0x1 ;  /* 0x00005c0000057a11 */ /* 0x000fe400078008ff */
[----:B---3--:R-:W-:Y:S02]  /*5a90*/  LOP3.LUT R8, R6, 0x3, RZ, 0xc0, !PT ;  /* 0x0000000306087812 */ /* 0x008fe400078ec0ff */
[----:B------:R-:W-:-:S05]  /*5aa0*/  SHF.R.U32.HI R11, RZ, 0x2, R6 ;  /* 0x00000002ff0b7819 */ /* 0x000fca0000011606 */
        /* <DEDUP_REMOVED lines=9> */
.L_x_72:
[----:B------:R-:W-:Y:S05]  /*5b40*/  @P1 EXIT ;  /* 0x000000000000194d */ /* 0x000fea0003800000 */
[----:B------:R-:W3:Y:S01]  /*5b50*/  S2R R0, SR_LANEID ;  /* 0x0000000000007919 */ /* 0x000ee20000000000 */
[C---:B--2---:R-:W-:Y:S01]  /*5b60*/  IADD3 R9, P0, R4.reuse, R13, RZ ;  /* 0x0000000d04097210 */ /* 0x044fe20007f1e0ff */
[----:B------:R-:W-:Y:S01]  /*5b70*/  WARPSYNC 0xffffffff ;  /* 0xffffffff00007948 */ /* 0x000fe20003800000 */
[----:B------:R-:W-:Y:S01]  /*5b80*/  SHF.R.U32.HI R13, RZ, 0x1, R7 ;  /* 0x00000001ff0d7819 */ /* 0x000fe20000011607 */
[----:B------:R-:W-:Y:S01]  /*5b90*/  IMAD.MOV.U32 R7, RZ, RZ, RZ ;  /* 0x000000ffff077224 */ /* 0x000fe200078e00ff */
[----:B------:R-:W-:-:S02]  /*5ba0*/  LEA.HI.X.SX32 R4, R4, R15, 0x1, P0 ;  /* 0x0000000f04047211 */ /* 0x000fc400000f0eff */
[----:B------:R-:W-:-:S04]  /*5bb0*/  LEA R5, P0, R9, c[0x0][0x170], 0x1 ;  /* 0x00005c0009057a11 */ /* 0x000fc800078008ff */
[----:B------:R-:W-:Y:S02]  /*5bc0*/  LEA.HI.X R9, R9, c[0x0][0x174], R4, 0x1, P0 ;  /* 0x00005d0009097a11 */ /* 0x000fe400000f0c04 */
[----:B---3--:R-:W-:Y:S02]  /*5bd0*/  LOP3.LUT R6, R0, 0x3, RZ, 0xc0, !PT ;  /* 0x0000000300067812 */ /* 0x008fe400078ec0ff */
[----:B------:R-:W-:-:S05]  /*5be0*/  SHF.R.U32.HI R11, RZ, 0x2, R0 ;  /* 0x00000002ff0b7819 */ /* 0x000fca0000011600 */
[----:B------:R-:W-:-:S05]  /*5bf0*/  IMAD.WIDE.U32 R6, R11, R13, R6 ;  /* 0x0000000d0b067225 */ /* 0x000fca00078e0006 */
[----:B------:R-:W-:-:S04]  /*5c00*/  LEA R4, P0, R6, R5, 0x2 ;  /* 0x0000000506047211 */ /* 0x000fc800078010ff */
[----:B------:R-:W-:-:S05]  /*5c10*/  LEA.HI.X R5, R6, R9, R7, 0x2, P0 ;  /* 0x0000000906057211 */ /* 0x000fca00000f1407 */
[----:B------:R-:W-:Y:S01]  /*5c20*/  IMAD.WIDE.U32 R6, R13, 0x20, R4 ;  /* 0x000000200d067825 */ /* 0x000fe200078e0004 */
[----:B------:R-:W-:Y:S04]  /*5c30*/  STG.E [R4.64], R130 ;  /* 0x0000008204007986 */ /* 0x000fe8000c101906 */
[----:B------:R-:W-:Y:S04]  /*5c40*/  STG.E [R6.64], R131 ;  /* 0x0000008306007986 */ /* 0x000fe8000c101906 */
[----:B------:R-:W-:Y:S04]  /*5c50*/  STG.E [R4.64+0x10], R2 ;  /* 0x0000100204007986 */ /* 0x000fe8000c101906 */
[----:B------:R-:W-:Y:S01]  /*5c60*/  STG.E [R6.64+0x10], R3 ;  /* 0x0000100306007986 */ /* 0x000fe2000c101906 */
[----:B------:R-:W-:Y:S05]  /*5c70*/  EXIT ;  /* 0x000000000000794d */ /* 0x000fea0003800000 */
.L_x_73:
[----:B------:R-:W-:-:S00]  /*5c80*/  BRA `(.L_x_73) ;  /* 0xfffffff000007947 */ /* 0x000fc0000383ffff */
[----:B------:R-:W-:-:S00]  /*5c90*/  NOP ;  /* 0x0000000000007918 */ /* 0x000fc00000000000 */
        /* <DEDUP_REMOVED lines=14> */
.L_x_74:


//--------------------- .nv.shared.gemm_mma_kernel --------------------------
	.section	.nv.shared.gemm_mma_kernel,"aw",@nobits
	.sectionflags	@""
	.align	16
